def matmul_kernel(
    a_ptr,
    b_ptr,
    c_ptr,
    M,
    N,
    K,
    stride_am,
    stride_ak,
    stride_bk,
    stride_bn,
    stride_cm,
    stride_cn,
    BLOCK_M: tl.constexpr,
    BLOCK_N: tl.constexpr,
    BLOCK_K: tl.constexpr,
    GROUP_M: tl.constexpr,
):
    pid = tl.program_id(axis=0)
    num_pid_m = tl.cdiv(M, BLOCK_M)
    num_pid_n = tl.cdiv(N, BLOCK_N)
    num_pid_in_group = GROUP_M * num_pid_n
    group_id = pid // num_pid_in_group
    first_pid_m = group_id * GROUP_M
    group_size_m = min(num_pid_m - first_pid_m, GROUP_M)
    pid_m = first_pid_m + ((pid % num_pid_in_group) % group_size_m)
    pid_n = (pid % num_pid_in_group) // group_size_m

    offs_am = (pid_m * BLOCK_M + tl.arange(0, BLOCK_M)) % M
    offs_bn = (pid_n * BLOCK_N + tl.arange(0, BLOCK_N)) % N
    offs_k = tl.arange(0, BLOCK_K)
    a_ptrs = a_ptr + offs_am[:, None] * stride_am + offs_k[None, :] * stride_ak
    b_ptrs = b_ptr + offs_k[:, None] * stride_bk + offs_bn[None, :] * stride_bn

    acc = tl.zeros((BLOCK_M, BLOCK_N), dtype=tl.float32)
    for kk in range(0, tl.cdiv(K, BLOCK_K)):
        a = tl.load(a_ptrs, mask=offs_k[None, :] < K - kk * BLOCK_K, other=0.0)
        b = tl.load(b_ptrs, mask=offs_k[:, None] < K - kk * BLOCK_K, other=0.0)
        acc = tl.dot(a, b, acc)
        a_ptrs += BLOCK_K * stride_ak
        b_ptrs += BLOCK_K * stride_bk

    c = acc.to(c_ptr.dtype.element_ty)
    offs_cm = pid_m * BLOCK_M + tl.arange(0, BLOCK_M)
    offs_cn = pid_n * BLOCK_N + tl.arange(0, BLOCK_N)
    c_ptrs = c_ptr + offs_cm[:, None] * stride_cm + offs_cn[None, :] * stride_cn
    mask = (offs_cm[:, None] < M) & (offs_cn[None, :] < N)
    tl.store(c_ptrs, c, mask=mask)

# config = {"BLOCK_K": 64, "BLOCK_M": 128, "BLOCK_N": 64, "GROUP_M": 4, "arch": "sm_80", "dtype": "fp16", "num_ctas": 1, "num_stages": 3, "num_warps": 4}
# arch = sm_80


// ===== COMPILED SASS (sm_80) =====

	.target	sm_80

	.elftype	@"ET_EXEC"


//--------------------- .note.nv.tkinfo           --------------------------
	.section	.note.nv.tkinfo,"",@"SHT_NOTE"
	.sectionflags	@"SHF_NOTE_NV_TKINFO"
	.tkinfo
        /*0018*/ 	.word	0x00000002
        /*0030*/ 	.string	""
        /*0030*/ 	.string	"ptxas"
        /*0030*/ 	.string	"Cuda compilation tools, release 13.0, V13.0.88"
        /*0030*/ 	.string	"Build cuda_13.0.r13.0/compiler.36424714_0"
        /*0030*/ 	.string	"-v  -suppress-debug-info  -lineinfo  -arch sm_80 "



//--------------------- .note.nv.cuinfo           --------------------------
	.section	.note.nv.cuinfo,"",@"SHT_NOTE"
	.sectionflags	@"SHF_NOTE_NV_CUINFO"
        /*0018*/ 	.short	0x0002
        /*001a*/ 	.short	0x0050
        /*001c*/ 	.short	0x0082
	.zero		2


//--------------------- .nv.info                  --------------------------
	.section	.nv.info,"",@"SHT_CUDA_INFO"
	.align	4


	//----- nvinfo : EIATTR_REGCOUNT
	.align		4
        /*0000*/ 	.byte	0x04, 0x2f
        /*0002*/ 	.short	(.L_1 - .L_0)
	.align		4
.L_0:
        /*0004*/ 	.word	index@(matmul_kernel)
        /*0008*/ 	.word	0x000000ff


	//----- nvinfo : EIATTR_FRAME_SIZE
	.align		4
.L_1:
        /*000c*/ 	.byte	0x04, 0x11
        /*000e*/ 	.short	(.L_3 - .L_2)
	.align		4
.L_2:
        /*0010*/ 	.word	index@(matmul_kernel)
        /*0014*/ 	.word	0x00000000


	//----- nvinfo : EIATTR_MIN_STACK_SIZE
	.align		4
.L_3:
        /*0018*/ 	.byte	0x04, 0x12
        /*001a*/ 	.short	(.L_5 - .L_4)
	.align		4
.L_4:
        /*001c*/ 	.word	index@(matmul_kernel)
        /*0020*/ 	.word	0x00000000
.L_5:


//--------------------- .nv.info.matmul_kernel    --------------------------
	.section	.nv.info.matmul_kernel,"",@"SHT_CUDA_INFO"
	.sectionflags	@""
	.align	4


	//----- nvinfo : EIATTR_CUDA_API_VERSION
	.align		4
        /*0000*/ 	.byte	0x04, 0x37
        /*0002*/ 	.short	(.L_7 - .L_6)
.L_6:
        /*0004*/ 	.word	0x00000082


	//----- nvinfo : EIATTR_SW2861232_WAR
	.align		4
.L_7:
        /*0008*/ 	.byte	0x01, 0x35
	.zero		2


	//----- nvinfo : EIATTR_PARAM_CBANK
	.align		4
        /*000c*/ 	.byte	0x04, 0x0a
        /*000e*/ 	.short	(.L_9 - .L_8)
	.align		4
.L_8:
        /*0010*/ 	.word	index@(.nv.constant0.matmul_kernel)
        /*0014*/ 	.short	0x0160
        /*0016*/ 	.short	0x0050


	//----- nvinfo : EIATTR_CBANK_PARAM_SIZE
	.align		4
.L_9:
        /*0018*/ 	.byte	0x03, 0x19
        /*001a*/ 	.short	0x0050


	//----- nvinfo : EIATTR_KPARAM_INFO
	.align		4
        /*001c*/ 	.byte	0x04, 0x17
        /*001e*/ 	.short	(.L_11 - .L_10)
.L_10:
        /*0020*/ 	.word	0x00000000
        /*0024*/ 	.short	0x000d
        /*0026*/ 	.short	0x0048
        /*0028*/ 	.byte	0x00, 0xf4, 0x21, 0x00


	//----- nvinfo : EIATTR_KPARAM_INFO
	.align		4
.L_11:
        /*002c*/ 	.byte	0x04, 0x17
        /*002e*/ 	.short	(.L_13 - .L_12)
.L_12:
        /*0030*/ 	.word	0x00000000
        /*0034*/ 	.short	0x000c
        /*0036*/ 	.short	0x0040
        /*0038*/ 	.byte	0x00, 0xf4, 0x21, 0x00


	//----- nvinfo : EIATTR_KPARAM_INFO
	.align		4
.L_13:
        /*003c*/ 	.byte	0x04, 0x17
        /*003e*/ 	.short	(.L_15 - .L_14)
.L_14:
        /*0040*/ 	.word	0x00000000
        /*0044*/ 	.short	0x000b
        /*0046*/ 	.short	0x0038
        /*0048*/ 	.byte	0x00, 0xf0, 0x11, 0x00


	//----- nvinfo : EIATTR_KPARAM_INFO
	.align		4
.L_15:
        /*004c*/ 	.byte	0x04, 0x17
        /*004e*/ 	.short	(.L_17 - .L_16)
.L_16:
        /*0050*/ 	.word	0x00000000
        /*0054*/ 	.short	0x000a
        /*0056*/ 	.short	0x0034
        /*0058*/ 	.byte	0x00, 0xf0, 0x11, 0x00


	//----- nvinfo : EIATTR_KPARAM_INFO
	.align		4
.L_17:
        /*005c*/ 	.byte	0x04, 0x17
        /*005e*/ 	.short	(.L_19 - .L_18)
.L_18:
        /*0060*/ 	.word	0x00000000
        /*0064*/ 	.short	0x0009
        /*0066*/ 	.short	0x0030
        /*0068*/ 	.byte	0x00, 0xf0, 0x11, 0x00


	//----- nvinfo : EIATTR_KPARAM_INFO
	.align		4
.L_19:
        /*006c*/ 	.byte	0x04, 0x17
        /*006e*/ 	.short	(.L_21 - .L_20)
.L_20:
        /*0070*/ 	.word	0x00000000
        /*0074*/ 	.short	0x0008
        /*0076*/ 	.short	0x002c
        /*0078*/ 	.byte	0x00, 0xf0, 0x11, 0x00


	//----- nvinfo : EIATTR_KPARAM_INFO
	.align		4
.L_21:
        /*007c*/ 	.byte	0x04, 0x17
        /*007e*/ 	.short	(.L_23 - .L_22)
.L_22:
        /*0080*/ 	.word	0x00000000
        /*0084*/ 	.short	0x0007
        /*0086*/ 	.short	0x0028
        /*0088*/ 	.byte	0x00, 0xf0, 0x11, 0x00


	//----- nvinfo : EIATTR_KPARAM_INFO
	.align		4
.L_23:
        /*008c*/ 	.byte	0x04, 0x17
        /*008e*/ 	.short	(.L_25 - .L_24)
.L_24:
        /*0090*/ 	.word	0x00000000
        /*0094*/ 	.short	0x0006
        /*0096*/ 	.short	0x0024
        /*0098*/ 	.byte	0x00, 0xf0, 0x11, 0x00


	//----- nvinfo : EIATTR_KPARAM_INFO
	.align		4
.L_25:
        /*009c*/ 	.byte	0x04, 0x17
        /*009e*/ 	.short	(.L_27 - .L_26)
.L_26:
        /*00a0*/ 	.word	0x00000000
        /*00a4*/ 	.short	0x0005
        /*00a6*/ 	.short	0x0020
        /*00a8*/ 	.byte	0x00, 0xf0, 0x11, 0x00


	//----- nvinfo : EIATTR_KPARAM_INFO
	.align		4
.L_27:
        /*00ac*/ 	.byte	0x04, 0x17
        /*00ae*/ 	.short	(.L_29 - .L_28)
.L_28:
        /*00b0*/ 	.word	0x00000000
        /*00b4*/ 	.short	0x0004
        /*00b6*/ 	.short	0x001c
        /*00b8*/ 	.byte	0x00, 0xf0, 0x11, 0x00


	//----- nvinfo : EIATTR_KPARAM_INFO
	.align		4
.L_29:
        /*00bc*/ 	.byte	0x04, 0x17
        /*00be*/ 	.short	(.L_31 - .L_30)
.L_30:
        /*00c0*/ 	.word	0x00000000
        /*00c4*/ 	.short	0x0003
        /*00c6*/ 	.short	0x0018
        /*00c8*/ 	.byte	0x00, 0xf0, 0x11, 0x00


	//----- nvinfo : EIATTR_KPARAM_INFO
	.align		4
.L_31:
        /*00cc*/ 	.byte	0x04, 0x17
        /*00ce*/ 	.short	(.L_33 - .L_32)
.L_32:
        /*00d0*/ 	.word	0x00000000
        /*00d4*/ 	.short	0x0002
        /*00d6*/ 	.short	0x0010
        /*00d8*/ 	.byte	0x00, 0xf4, 0x21, 0x00


	//----- nvinfo : EIATTR_KPARAM_INFO
	.align		4
.L_33:
        /*00dc*/ 	.byte	0x04, 0x17
        /*00de*/ 	.short	(.L_35 - .L_34)
.L_34:
        /*00e0*/ 	.word	0x00000000
        /*00e4*/ 	.short	0x0001
        /*00e6*/ 	.short	0x0008
        /*00e8*/ 	.byte	0x00, 0xf4, 0x21, 0x00


	//----- nvinfo : EIATTR_KPARAM_INFO
	.align		4
.L_35:
        /*00ec*/ 	.byte	0x04, 0x17
        /*00ee*/ 	.short	(.L_37 - .L_36)
.L_36:
        /*00f0*/ 	.word	0x00000000
        /*00f4*/ 	.short	0x0000
        /*00f6*/ 	.short	0x0000
        /*00f8*/ 	.byte	0x00, 0xf4, 0x21, 0x00


	//----- nvinfo : EIATTR_MAXREG_COUNT
	.align		4
.L_37:
        /*00fc*/ 	.byte	0x03, 0x1b
        /*00fe*/ 	.short	0x00ff


	//----- nvinfo : EIATTR_NUM_BARRIERS
	.align		4
        /*0100*/ 	.byte	0x02, 0x4c
        /*0102*/ 	.byte	0x01
	.zero		1


	//----- nvinfo : EIATTR_MERCURY_ISA_VERSION
	.align		4
        /*0104*/ 	.byte	0x03, 0x5f
        /*0106*/ 	.short	0x0000


	//----- nvinfo : EIATTR_EXIT_INSTR_OFFSETS
	.align		4
        /*0108*/ 	.byte	0x04, 0x1c
        /*010a*/ 	.short	(.L_39 - .L_38)


	//   ....[0]....
.L_38:
        /*010c*/ 	.word	0x00007af0


	//   ....[1]....
        /*0110*/ 	.word	0x00007b20


	//----- nvinfo : EIATTR_REQNTID
	.align		4
.L_39:
        /*0114*/ 	.byte	0x04, 0x10
        /*0116*/ 	.short	(.L_41 - .L_40)
.L_40:
        /*0118*/ 	.word	0x00000080
        /*011c*/ 	.word	0x00000001
        /*0120*/ 	.word	0x00000001
.L_41:


//--------------------- .nv.callgraph             --------------------------
	.section	.nv.callgraph,"",@"SHT_CUDA_CALLGRAPH"
	.align	4
	.sectionentsize	8
	.align		4
        /*0000*/ 	.word	0x00000000
	.align		4
        /*0004*/ 	.word	0xffffffff
	.align		4
        /*0008*/ 	.word	0x00000000
	.align		4
        /*000c*/ 	.word	0xfffffffe
	.align		4
        /*0010*/ 	.word	0x00000000
	.align		4
        /*0014*/ 	.word	0xfffffffd
	.align		4
        /*0018*/ 	.word	0x00000000
	.align		4
        /*001c*/ 	.word	0xfffffffc


//--------------------- .nv.rel.action            --------------------------
	.section	.nv.rel.action,"",@"SHT_CUDA_RELOCINFO"
	.align	8
	.sectionentsize	8
        /*0000*/ 	.byte	0x73, 0x00, 0x00, 0x00, 0x00, 0x00, 0x00, 0x00, 0x00, 0x00, 0x00, 0x11, 0x25, 0x00, 0x05, 0x36


//--------------------- .nv.constant0.matmul_kernel --------------------------
	.section	.nv.constant0.matmul_kernel,"a",@progbits
	.sectionflags	@""
	.align	4
.nv.constant0.matmul_kernel:
	.zero		432


//--------------------- .text.matmul_kernel       --------------------------
	.section	.text.matmul_kernel,"ax",@progbits
	.sectioninfo	@"SHI_REGISTERS=255"
	.align	128
        .global         matmul_kernel
        .type           matmul_kernel,@function
        .size           matmul_kernel,(.L_x_5 - matmul_kernel)
        .other          matmul_kernel,@"STO_CUDA_ENTRY STV_DEFAULT"
matmul_kernel:
.text.matmul_kernel:
[----:B------:R-:W-:Y:S02]  /*0000*/  IMAD.MOV.U32 R1, RZ, RZ, c[0x0][0x28] ;  /* 0x00000a00ff017624 */ /* 0x000fe400078e00ff */
[----:B------:R-:W-:Y:S01]  /*0010*/  IMAD.MOV.U32 R0, RZ, RZ, c[0x0][0x17c] ;  /* 0x00005f00ff007624 */ /* 0x000fe200078e00ff */
[----:B------:R-:W0:Y:S01]  /*0020*/  S2R R5, SR_CTAID.X ;  /* 0x0000000000057919 */ /* 0x000e220000002500 */
[----:B------:R-:W-:Y:S01]  /*0030*/  IMAD.MOV.U32 R210, RZ, RZ, c[0x0][0x180] ;  /* 0x00006000ffd27624 */ /* 0x000fe200078e00ff */
[----:B------:R-:W-:Y:S02]  /*0040*/  ULDC.64 UR4, c[0x0][0x118] ;  /* 0x0000460000047ab9 */ /* 0x000fe40000000a00 */
[----:B------:R-:W-:Y:S01]  /*0050*/  IADD3 R0, R0, 0x3f, RZ ;  /* 0x0000003f00007810 */ /* 0x000fe20007ffe0ff */
[----:B------:R-:W1:Y:S01]  /*0060*/  S2R R55, SR_TID.X ;  /* 0x0000000000377919 */ /* 0x000e620000002100 */
[----:B------:R-:W-:Y:S02]  /*0070*/  IADD3 R210, R210, 0x3f, RZ ;  /* 0x0000003fd2d27810 */ /* 0x000fe40007ffe0ff */
[----:B------:R-:W-:-:S04]  /*0080*/  SHF.R.S32.HI R3, RZ, 0x1f, R0 ;  /* 0x0000001fff037819 */ /* 0x000fc80000011400 */
[----:B------:R-:W-:-:S04]  /*0090*/  LEA.HI R3, R3, R0, RZ, 0x6 ;  /* 0x0000000003037211 */ /* 0x000fc800078f30ff */
[----:B------:R-:W-:-:S05]  /*00a0*/  SHF.R.S32.HI R3, RZ, 0x6, R3 ;  /* 0x00000006ff037819 */ /* 0x000fca0000011403 */
[----:B------:R-:W-:Y:S01]  /*00b0*/  IMAD.SHL.U32 R4, R3, 0x4, RZ ;  /* 0x0000000403047824 */ /* 0x000fe200078e00ff */
[----:B0-----:R-:W-:-:S04]  /*00c0*/  IABS R8, R5 ;  /* 0x0000000500087213 */ /* 0x001fc80000000000 */
[-C--:B------:R-:W-:Y:S02]  /*00d0*/  IABS R7, R4.reuse ;  /* 0x0000000400077213 */ /* 0x080fe40000000000 */
[----:B------:R-:W-:Y:S02]  /*00e0*/  IABS R10, R4 ;  /* 0x00000004000a7213 */ /* 0x000fe40000000000 */
[----:B------:R-:W0:Y:S01]  /*00f0*/  I2F.RP R0, R7 ;  /* 0x0000000700007306 */ /* 0x000e220000209400 */
[----:B-1----:R-:W-:-:S07]  /*0100*/  LOP3.LUT R53, R55, 0x7f, RZ, 0xc0, !PT ;  /* 0x0000007f37357812 */ /* 0x002fce00078ec0ff */
[----:B0-----:R-:W0:Y:S02]  /*0110*/  MUFU.RCP R0, R0 ;  /* 0x0000000000007308 */ /* 0x001e240000001000 */
[----:B0-----:R-:W-:Y:S01]  /*0120*/  IADD3 R2, R0, 0xffffffe, RZ ;  /* 0x0ffffffe00027810 */ /* 0x001fe20007ffe0ff */
[----:B------:R-:W-:-:S05]  /*0130*/  IMAD.MOV R0, RZ, RZ, -R10 ;  /* 0x000000ffff007224 */ /* 0x000fca00078e0a0a */
[----:B------:R0:W1:Y:S02]  /*0140*/  F2I.FTZ.U32.TRUNC.NTZ R3, R2 ;  /* 0x0000000200037305 */ /* 0x000064000021f000 */
[----:B0-----:R-:W-:Y:S02]  /*0150*/  IMAD.MOV.U32 R2, RZ, RZ, RZ ;  /* 0x000000ffff027224 */ /* 0x001fe400078e00ff */
[----:B-1----:R-:W-:-:S04]  /*0160*/  IMAD.MOV R6, RZ, RZ, -R3 ;  /* 0x000000ffff067224 */ /* 0x002fc800078e0a03 */
[----:B------:R-:W-:Y:S02]  /*0170*/  IMAD R9, R6, R7, RZ ;  /* 0x0000000706097224 */ /* 0x000fe400078e02ff */
[----:B------:R-:W-:Y:S02]  /*0180*/  IMAD.MOV.U32 R6, RZ, RZ, R8 ;  /* 0x000000ffff067224 */ /* 0x000fe400078e0008 */
[----:B------:R-:W-:-:S06]  /*0190*/  IMAD.HI.U32 R3, R3, R9, R2 ;  /* 0x0000000903037227 */ /* 0x000fcc00078e0002 */
[----:B------:R-:W-:-:S04]  /*01a0*/  IMAD.HI.U32 R3, R3, R6, RZ ;  /* 0x0000000603037227 */ /* 0x000fc800078e00ff */
[----:B------:R-:W-:-:S05]  /*01b0*/  IMAD R0, R3, R0, R6 ;  /* 0x0000000003007224 */ /* 0x000fca00078e0206 */
[----:B------:R-:W-:-:S13]  /*01c0*/  ISETP.GT.U32.AND P1, PT, R7, R0, PT ;  /* 0x000000000700720c */ /* 0x000fda0003f24070 */
[----:B------:R-:W-:Y:S01]  /*01d0*/  @!P1 IMAD.IADD R0, R0, 0x1, -R7 ;  /* 0x0000000100009824 */ /* 0x000fe200078e0a07 */
[----:B------:R-:W-:Y:S02]  /*01e0*/  @!P1 IADD3 R3, R3, 0x1, RZ ;  /* 0x0000000103039810 */ /* 0x000fe40007ffe0ff */
[----:B------:R-:W-:Y:S02]  /*01f0*/  ISETP.NE.AND P1, PT, R4, RZ, PT ;  /* 0x000000ff0400720c */ /* 0x000fe40003f25270 */
[----:B------:R-:W-:Y:S02]  /*0200*/  ISETP.GE.U32.AND P0, PT, R0, R7, PT ;  /* 0x000000070000720c */ /* 0x000fe40003f06070 */
[----:B------:R-:W-:-:S04]  /*0210*/  LOP3.LUT R0, R5, R4, RZ, 0x3c, !PT ;  /* 0x0000000405007212 */ /* 0x000fc800078e3cff */
[----:B------:R-:W-:Y:S01]  /*0220*/  ISETP.GE.AND P2, PT, R0, RZ, PT ;  /* 0x000000ff0000720c */ /* 0x000fe20003f46270 */
[----:B------:R-:W-:-:S05]  /*0230*/  IMAD.MOV.U32 R0, RZ, RZ, c[0x0][0x178] ;  /* 0x00005e00ff007624 */ /* 0x000fca00078e00ff */
[----:B------:R-:W-:Y:S02]  /*0240*/  IADD3 R0, R0, 0x7f, RZ ;  /* 0x0000007f00007810 */ /* 0x000fe40007ffe0ff */
[----:B------:R-:W-:-:S05]  /*0250*/  @P0 IADD3 R3, R3, 0x1, RZ ;  /* 0x0000000103030810 */ /* 0x000fca0007ffe0ff */
[----:B------:R-:W-:Y:S01]  /*0260*/  IMAD.MOV.U32 R2, RZ, RZ, R3 ;  /* 0x000000ffff027224 */ /* 0x000fe200078e0003 */
[----:B------:R-:W-:-:S03]  /*0270*/  SHF.R.S32.HI R3, RZ, 0x1f, R0 ;  /* 0x0000001fff037819 */ /* 0x000fc60000011400 */
[----:B------:R-:W-:Y:S01]  /*0280*/  @!P2 IMAD.MOV R2, RZ, RZ, -R2 ;  /* 0x000000ffff02a224 */ /* 0x000fe200078e0a02 */
[----:B------:R-:W-:Y:S02]  /*0290*/  @!P1 LOP3.LUT R2, RZ, R4, RZ, 0x33, !PT ;  /* 0x00000004ff029212 */ /* 0x000fe400078e33ff */
[----:B------:R-:W-:-:S03]  /*02a0*/  LEA.HI R3, R3, R0, RZ, 0x7 ;  /* 0x0000000003037211 */ /* 0x000fc600078f38ff */
[----:B------:R-:W-:Y:S02]  /*02b0*/  IMAD.SHL.U32 R220, R2, 0x4, RZ ;  /* 0x0000000402dc7824 */ /* 0x000fe400078e00ff */
[----:B------:R-:W-:-:S03]  /*02c0*/  IMAD.MOV R2, RZ, RZ, -R2 ;  /* 0x000000ffff027224 */ /* 0x000fc600078e0a02 */
[----:B------:R-:W-:Y:S01]  /*02d0*/  LEA.HI.SX32 R3, R3, -R220, 0x19 ;  /* 0x800000dc03037211 */ /* 0x000fe200078fcaff */
[----:B------:R-:W-:-:S03]  /*02e0*/  IMAD R4, R4, R2, R5 ;  /* 0x0000000204047224 */ /* 0x000fc600078e0205 */
[----:B------:R-:W-:Y:S02]  /*02f0*/  IMNMX R11, R3, 0x4, PT ;  /* 0x00000004030b7817 */ /* 0x000fe40003800200 */
[----:B------:R-:W-:Y:S02]  /*0300*/  IABS R9, R4 ;  /* 0x0000000400097213 */ /* 0x000fe40000000000 */
[----:B------:R-:W-:-:S04]  /*0310*/  IABS R7, R11 ;  /* 0x0000000b00077213 */ /* 0x000fc80000000000 */
[----:B------:R-:W0:Y:S08]  /*0320*/  I2F.RP R0, R7 ;  /* 0x0000000700007306 */ /* 0x000e300000209400 */
[----:B0-----:R-:W0:Y:S02]  /*0330*/  MUFU.RCP R0, R0 ;  /* 0x0000000000007308 */ /* 0x001e240000001000 */
[----:B0-----:R-:W-:-:S06]  /*0340*/  IADD3 R3, R0, 0xffffffe, RZ ;  /* 0x0ffffffe00037810 */ /* 0x001fcc0007ffe0ff */
[----:B------:R-:W0:Y:S02]  /*0350*/  F2I.FTZ.U32.TRUNC.NTZ R3, R3 ;  /* 0x0000000300037305 */ /* 0x000e24000021f000 */
[----:B0-----:R-:W-:-:S04]  /*0360*/  IMAD.MOV R6, RZ, RZ, -R3 ;  /* 0x000000ffff067224 */ /* 0x001fc800078e0a03 */
[----:B------:R-:W-:Y:S01]  /*0370*/  IMAD.MOV.U32 R2, RZ, RZ, R6 ;  /* 0x000000ffff027224 */ /* 0x000fe200078e0006 */
[----:B------:R-:W-:-:S03]  /*0380*/  IABS R6, R11 ;  /* 0x0000000b00067213 */ /* 0x000fc60000000000 */
[----:B------:R-:W-:Y:S02]  /*0390*/  IMAD R5, R2, R7, RZ ;  /* 0x0000000702057224 */ /* 0x000fe400078e02ff */
[----:B------:R-:W-:Y:S02]  /*03a0*/  IMAD.MOV.U32 R2, RZ, RZ, RZ ;  /* 0x000000ffff027224 */ /* 0x000fe400078e00ff */
[----:B------:R-:W-:Y:S02]  /*03b0*/  IMAD.MOV R0, RZ, RZ, -R6 ;  /* 0x000000ffff007224 */ /* 0x000fe400078e0a06 */
[----:B------:R-:W-:-:S04]  /*03c0*/  IMAD.HI.U32 R2, R3, R5, R2 ;  /* 0x0000000503027227 */ /* 0x000fc800078e0002 */
[----:B------:R-:W-:Y:S02]  /*03d0*/  IMAD.MOV.U32 R5, RZ, RZ, c[0x0][0x180] ;  /* 0x00006000ff057624 */ /* 0x000fe400078e00ff */
        /* <DEDUP_REMOVED lines=8> */
[----:B------:R-:W-:-:S07]  /*0460*/  ISETP.GE.AND P2, PT, R0, RZ, PT ;  /* 0x000000ff0000720c */ /* 0x000fce0003f46270 */
[----:B------:R-:W-:Y:S02]  /*0470*/  @P0 IADD3 R2, R2, 0x1, RZ ;  /* 0x0000000102020810 */ /* 0x000fe40007ffe0ff */
[----:B------:R-:W-:-:S04]  /*0480*/  ISETP.GT.AND P0, PT, R210, 0x3f, PT ;  /* 0x0000003fd200780c */ /* 0x000fc80003f04270 */
[----:B------:R-:W-:Y:S01]  /*0490*/  @!P2 IMAD.MOV R2, RZ, RZ, -R2 ;  /* 0x000000ffff02a224 */ /* 0x000fe200078e0a02 */
[----:B------:R-:W-:-:S05]  /*04a0*/  @!P1 LOP3.LUT R2, RZ, R11, RZ, 0x33, !PT ;  /* 0x0000000bff029212 */ /* 0x000fca00078e33ff */
[----:B------:R-:W-:-:S04]  /*04b0*/  IMAD.MOV R0, RZ, RZ, -R2 ;  /* 0x000000ffff007224 */ /* 0x000fc800078e0a02 */
[----:B------:R-:W-:-:S04]  /*04c0*/  IMAD R0, R11, R0, R4 ;  /* 0x000000000b007224 */ /* 0x000fc800078e0204 */
[----:B------:R-:W-:Y:S02]  /*04d0*/  IMAD.IADD R220, R220, 0x1, R0 ;  /* 0x00000001dcdc7824 */ /* 0x000fe400078e0200 */
[----:B------:R-:W-:Y:S02]  /*04e0*/  IMAD.SHL.U32 R0, R2, 0x40, RZ ;  /* 0x0000004002007824 */ /* 0x000fe400078e00ff */
[----:B------:R-:W-:Y:S01]  /*04f0*/  IMAD R220, R220, 0x80, R53 ;  /* 0x00000080dcdc7824 */ /* 0x000fe200078e0235 */
[----:B------:R-:W-:Y:S05]  /*0500*/  @P0 BRA `(.L_x_0) ;  /* 0x0000012000000947 */ /* 0x000fea0003800000 */
[----:B------:R-:W-:Y:S01]  /*0510*/  IMAD.SHL.U32 R221, R55, 0x20, RZ ;  /* 0x0000002037dd7824 */ /* 0x000fe200078e00ff */
[----:B------:R-:W-:Y:S01]  /*0520*/  CS2R R92, SRZ ;  /* 0x00000000005c7805 */ /* 0x000fe2000001ff00 */
        /* <DEDUP_REMOVED lines=15> */
[----:B------:R-:W-:Y:S05]  /*0620*/  BRA `(.L_x_1) ;  /* 0x0000589000007947 */ /* 0x000fea0003800000 */
.L_x_0:
[----:B------:R-:W-:Y:S01]  /*0630*/  IABS R3, c[0x0][0x17c] ;  /* 0x00005f0000037a13 */ /* 0x000fe20000000000 */
[C---:B------:R-:W-:Y:S01]  /*0640*/  IMAD.SHL.U32 R184, R55.reuse, 0x2, RZ ;  /* 0x0000000237b87824 */ /* 0x040fe200078e00ff */
[----:B------:R-:W-:Y:S01]  /*0650*/  SHF.R.S32.HI R7, RZ, 0x1f, R210 ;  /* 0x0000001fff077819 */ /* 0x000fe200000114d2 */
[C---:B------:R-:W-:Y:S01]  /*0660*/  IMAD.SHL.U32 R221, R55.reuse, 0x20, RZ ;  /* 0x0000002037dd7824 */ /* 0x040fe200078e00ff */
[----:B------:R-:W0:Y:S01]  /*0670*/  I2F.RP R2, R3 ;  /* 0x0000000300027306 */ /* 0x000e220000209400 */
[--C-:B------:R-:W-:Y:S01]  /*0680*/  SHF.R.U32.HI R6, RZ, 0x6, R55.reuse ;  /* 0x00000006ff067819 */ /* 0x100fe20000011637 */
[----:B------:R-:W-:Y:S01]  /*0690*/  IMAD.MOV.U32 R236, RZ, RZ, c[0x0][0x188] ;  /* 0x00006200ffec7624 */ /* 0x000fe200078e00ff */
[----:B------:R-:W-:Y:S01]  /*06a0*/  LOP3.LUT R4, R55, 0x40, RZ, 0xc0, !PT ;  /* 0x0000004037047812 */ /* 0x000fe200078ec0ff */
[----:B------:R-:W-:Y:S01]  /*06b0*/  IMAD.MOV.U32 R218, RZ, RZ, c[0x0][0x18c] ;  /* 0x00006300ffda7624 */ /* 0x000fe200078e00ff */
[----:B------:R-:W-:Y:S01]  /*06c0*/  LOP3.LUT R11, R184, 0x10, RZ, 0xc0, !PT ;  /* 0x00000010b80b7812 */ /* 0x000fe200078ec0ff */
[C---:B------:R-:W-:Y:S01]  /*06d0*/  IMAD.SHL.U32 R235, R236.reuse, 0x40, RZ ;  /* 0x00000040eceb7824 */ /* 0x040fe200078e00ff */
[----:B------:R-:W-:Y:S01]  /*06e0*/  LEA.HI R210, R7, R210, RZ, 0x6 ;  /* 0x000000d207d27211 */ /* 0x000fe200078f30ff */
[----:B------:R-:W-:Y:S01]  /*06f0*/  IMAD R252, R236, 0x12, RZ ;  /* 0x00000012ecfc7824 */ /* 0x000fe200078e02ff */
[----:B------:R-:W-:Y:S01]  /*0700*/  SGXT.U32 R7, R6, 0x1 ;  /* 0x000000010607781a */ /* 0x000fe20000000000 */
[----:B------:R-:W-:Y:S01]  /*0710*/  IMAD R251, R236, 0x11, RZ ;  /* 0x00000011ecfb7824 */ /* 0x000fe200078e02ff */
[----:B------:R-:W-:Y:S01]  /*0720*/  LEA.HI R4, R4, R11, RZ, 0x1f ;  /* 0x0000000b04047211 */ /* 0x000fe200078ff8ff */
[----:B------:R-:W-:Y:S01]  /*0730*/  IMAD.SHL.U32 R250, R236, 0x10, RZ ;  /* 0x00000010ecfa7824 */ /* 0x000fe200078e00ff */
[----:B------:R-:W-:Y:S01]  /*0740*/  LOP3.LUT R6, R0, R7, RZ, 0xfc, !PT ;  /* 0x0000000700067212 */ /* 0x000fe200078efcff */
[----:B------:R-:W-:Y:S01]  /*0750*/  IMAD R249, R236, 0xf, RZ ;  /* 0x0000000fecf97824 */ /* 0x000fe200078e02ff */
[C---:B------:R-:W-:Y:S01]  /*0760*/  LOP3.LUT R234, R55.reuse, 0x3f, RZ, 0xc0, !PT ;  /* 0x0000003f37ea7812 */ /* 0x040fe200078ec0ff */
[----:B0-----:R-:W0:Y:S01]  /*0770*/  MUFU.RCP R2, R2 ;  /* 0x0000000200027308 */ /* 0x001e220000001000 */
[----:B------:R-:W-:Y:S01]  /*0780*/  LOP3.LUT R13, R6, 0x3c, RZ, 0xfc, !PT ;  /* 0x0000003c060d7812 */ /* 0x000fe200078efcff */
[----:B------:R-:W-:Y:S01]  /*0790*/  IMAD R248, R236, 0xe, RZ ;  /* 0x0000000eecf87824 */ /* 0x000fe200078e02ff */
[----:B------:R-:W-:Y:S01]  /*07a0*/  LOP3.LUT R31, R55, 0x7, RZ, 0xc0, !PT ;  /* 0x00000007371f7812 */ /* 0x000fe200078ec0ff */
[----:B------:R-:W-:Y:S01]  /*07b0*/  IMAD.SHL.U32 R7, R234, 0x2, RZ ;  /* 0x00000002ea077824 */ /* 0x000fe200078e00ff */
[----:B------:R-:W-:Y:S01]  /*07c0*/  IABS R12, R13 ;  /* 0x0000000d000c7213 */ /* 0x000fe20000000000 */
[----:B------:R-:W-:Y:S01]  /*07d0*/  IMAD R247, R236, 0xd, RZ ;  /* 0x0000000decf77824 */ /* 0x000fe200078e02ff */
[----:B------:R-:W-:Y:S01]  /*07e0*/  LOP3.LUT R15, R6, 0x3a, RZ, 0xfc, !PT ;  /* 0x0000003a060f7812 */ /* 0x000fe200078efcff */
[C---:B------:R-:W-:Y:S01]  /*07f0*/  IMAD R246, R236.reuse, 0xc, RZ ;  /* 0x0000000cecf67824 */ /* 0x040fe200078e02ff */
[----:B------:R-:W-:Y:S01]  /*0800*/  ISETP.GE.AND P4, PT, R13, RZ, PT ;  /* 0x000000ff0d00720c */ /* 0x000fe20003f86270 */
[C---:B------:R-:W-:Y:S01]  /*0810*/  IMAD R245, R236.reuse, 0xb, RZ ;  /* 0x0000000becf57824 */ /* 0x040fe200078e02ff */
[----:B------:R-:W-:Y:S01]  /*0820*/  IABS R14, R15 ;  /* 0x0000000f000e7213 */ /* 0x000fe20000000000 */
[----:B------:R-:W-:Y:S01]  /*0830*/  IMAD R244, R236, 0xa, RZ ;  /* 0x0000000aecf47824 */ /* 0x000fe200078e02ff */
[----:B------:R-:W-:Y:S01]  /*0840*/  LOP3.LUT R13, R6, 0x38, RZ, 0xfc, !PT ;  /* 0x00000038060d7812 */ /* 0x000fe200078efcff */
[----:B------:R-:W-:Y:S01]  /*0850*/  IMAD R243, R236, 0x9, RZ ;  /* 0x00000009ecf37824 */ /* 0x000fe200078e02ff */
[----:B------:R-:W-:Y:S01]  /*0860*/  LOP3.LUT R19, R6, 0x34, RZ, 0xfc, !PT ;  /* 0x0000003406137812 */ /* 0x000fe200078efcff */
[----:B------:R-:W-:Y:S01]  /*0870*/  IMAD.SHL.U32 R242, R236, 0x8, RZ ;  /* 0x00000008ecf27824 */ /* 0x000fe200078e00ff */
[----:B0-----:R-:W-:Y:S01]  /*0880*/  IADD3 R8, R2, 0xffffffe, RZ ;  /* 0x0ffffffe02087810 */ /* 0x001fe20007ffe0ff */
[C---:B------:R-:W-:Y:S01]  /*0890*/  IMAD R241, R236.reuse, 0x7, RZ ;  /* 0x00000007ecf17824 */ /* 0x040fe200078e02ff */
[----:B------:R-:W-:Y:S01]  /*08a0*/  SHF.R.S32.HI R2, RZ, 0x6, R55 ;  /* 0x00000006ff027819 */ /* 0x000fe20000011437 */
[C---:B------:R-:W-:Y:S01]  /*08b0*/  IMAD R240, R236.reuse, 0x6, RZ ;  /* 0x00000006ecf07824 */ /* 0x040fe200078e02ff */
[----:B------:R0:W1:Y:S01]  /*08c0*/  F2I.FTZ.U32.TRUNC.NTZ R9, R8 ;  /* 0x0000000800097305 */ /* 0x000062000021f000 */
[----:B------:R-:W-:Y:S01]  /*08d0*/  IABS R16, R13 ;  /* 0x0000000d00107213 */ /* 0x000fe20000000000 */
[----:B------:R-:W-:Y:S01]  /*08e0*/  IMAD R239, R236, 0x5, RZ ;  /* 0x00000005ecef7824 */ /* 0x000fe200078e02ff */
[----:B------:R-:W-:Y:S01]  /*08f0*/  SGXT R2, R2, 0x1 ;  /* 0x000000010202781a */ /* 0x000fe20000000200 */
[C---:B------:R-:W-:Y:S01]  /*0900*/  IMAD.SHL.U32 R238, R236.reuse, 0x4, RZ ;  /* 0x00000004ecee7824 */ /* 0x040fe200078e00ff */
[----:B------:R-:W-:Y:S01]  /*0910*/  IABS R20, R19 ;  /* 0x0000001300147213 */ /* 0x000fe20000000000 */
[----:B------:R-:W-:Y:S01]  /*0920*/  IMAD R237, R236, 0x3, RZ ;  /* 0x00000003eced7824 */ /* 0x000fe200078e02ff */
[----:B------:R-:W-:Y:S01]  /*0930*/  LOP3.LUT R2, R7, 0x90, R2, 0x78, !PT ;  /* 0x0000009007027812 */ /* 0x000fe200078e7802 */
[----:B------:R-:W-:Y:S01]  /*0940*/  CS2R R96, SRZ ;  /* 0x0000000000607805 */ /* 0x000fe2000001ff00 */
[----:B0-----:R-:W-:Y:S01]  /*0950*/  IMAD.MOV.U32 R8, RZ, RZ, RZ ;  /* 0x000000ffff087224 */ /* 0x001fe200078e00ff */
[C---:B------:R-:W-:Y:S01]  /*0960*/  LOP3.LUT R17, R6.reuse, 0x36, RZ, 0xfc, !PT ;  /* 0x0000003606117812 */ /* 0x040fe200078efcff */
[----:B------:R-:W-:Y:S01]  /*0970*/  CS2R R98, SRZ ;  /* 0x0000000000627805 */ /* 0x000fe2000001ff00 */
[----:B------:R-:W-:Y:S01]  /*0980*/  LOP3.LUT R21, R6, 0x32, RZ, 0xfc, !PT ;  /* 0x0000003206157812 */ /* 0x000fe200078efcff */
[----:B------:R-:W-:Y:S01]  /*0990*/  CS2R R92, SRZ ;  /* 0x00000000005c7805 */ /* 0x000fe2000001ff00 */
[----:B------:R-:W-:Y:S01]  /*09a0*/  IABS R18, R17 ;  /* 0x0000001100127213 */ /* 0x000fe20000000000 */
[----:B------:R-:W-:Y:S01]  /*09b0*/  CS2R R94, SRZ ;  /* 0x00000000005e7805 */ /* 0x000fe2000001ff00 */
[--C-:B-1----:R-:W-:Y:S01]  /*09c0*/  IMAD.MOV R10, RZ, RZ, -R9.reuse ;  /* 0x000000ffff0a7224 */ /* 0x102fe200078e0a09 */
[----:B------:R-:W-:Y:S01]  /*09d0*/  ISETP.GE.AND P3, PT, R15, RZ, PT ;  /* 0x000000ff0f00720c */ /* 0x000fe20003f66270 */
[----:B------:R-:W-:Y:S01]  /*09e0*/  CS2R R88, SRZ ;  /* 0x0000000000587805 */ /* 0x000fe2000001ff00 */
[----:B------:R-:W-:Y:S01]  /*09f0*/  IABS R15, R21 ;  /* 0x00000015000f7213 */ /* 0x000fe20000000000 */
[----:B------:R-:W-:Y:S01]  /*0a00*/  IMAD R11, R10, R3, RZ ;  /* 0x000000030a0b7224 */ /* 0x000fe200078e02ff */
[C---:B------:R-:W-:Y:S01]  /*0a10*/  LOP3.LUT R23, R6.reuse, 0x30, RZ, 0xfc, !PT ;  /* 0x0000003006177812 */ /* 0x040fe200078efcff */
[----:B------:R-:W-:Y:S01]  /*0a20*/  CS2R R90, SRZ ;  /* 0x00000000005a7805 */ /* 0x000fe2000001ff00 */
[----:B------:R-:W-:Y:S01]  /*0a30*/  ISETP.GE.AND P1, PT, R13, RZ, PT ;  /* 0x000000ff0d00720c */ /* 0x000fe20003f26270 */
[----:B------:R-:W-:Y:S01]  /*0a40*/  IMAD.HI.U32 R10, R9, R11, R8 ;  /* 0x0000000b090a7227 */ /* 0x000fe200078e0008 */
[----:B------:R-:W-:Y:S01]  /*0a50*/  LOP3.LUT R11, R6, 0x3e, RZ, 0xfc, !PT ;  /* 0x0000003e060b7812 */ /* 0x000fe200078efcff */
[----:B------:R-:W-:Y:S01]  /*0a60*/  CS2R R140, SRZ ;  /* 0x00000000008c7805 */ /* 0x000fe2000001ff00 */
[----:B------:R-:W-:Y:S01]  /*0a70*/  IABS R22, R23 ;  /* 0x0000001700167213 */ /* 0x000fe20000000000 */
[----:B------:R-:W-:Y:S01]  /*0a80*/  IMAD R9, R31, 0x90, RZ ;  /* 0x000000901f097824 */ /* 0x000fe200078e02ff */
[----:B------:R-:W-:Y:S01]  /*0a90*/  IABS R8, R11 ;  /* 0x0000000b00087213 */ /* 0x000fe20000000000 */
[C---:B------:R-:W-:Y:S01]  /*0aa0*/  IMAD.HI.U32 R13, R10.reuse, R15, RZ ;  /* 0x0000000f0a0d7227 */ /* 0x040fe200078e00ff */
[----:B------:R-:W-:Y:S01]  /*0ab0*/  ISETP.GE.AND P2, PT, R11, RZ, PT ;  /* 0x000000ff0b00720c */ /* 0x000fe20003f46270 */
[----:B------:R-:W-:Y:S01]  /*0ac0*/  CS2R R142, SRZ ;  /* 0x00000000008e7805 */ /* 0x000fe2000001ff00 */
[----:B------:R-:W-:Y:S01]  /*0ad0*/  LOP3.LUT R184, R9, 0x30, R184, 0x78, !PT ;  /* 0x0000003009b87812 */ /* 0x000fe200078e78b8 */
[----:B------:R-:W-:Y:S01]  /*0ae0*/  IMAD.HI.U32 R7, R10, R8, RZ ;  /* 0x000000080a077227 */ /* 0x000fe200078e00ff */
[C---:B------:R-:W-:Y:S01]  /*0af0*/  LOP3.LUT R25, R6.reuse, 0x16, RZ, 0xfc, !PT ;  /* 0x0000001606197812 */ /* 0x040fe200078efcff */
[----:B------:R-:W-:Y:S01]  /*0b00*/  CS2R R120, SRZ ;  /* 0x0000000000787805 */ /* 0x000fe2000001ff00 */
[----:B------:R-:W-:Y:S01]  /*0b10*/  LOP3.LUT R39, R6, 0x14, RZ, 0xfc, !PT ;  /* 0x0000001406277812 */ /* 0x000fe200078efcff */
[----:B------:R-:W-:Y:S01]  /*0b20*/  IMAD.MOV R11, RZ, RZ, -R7 ;  /* 0x000000ffff0b7224 */ /* 0x000fe200078e0a07 */
[----:B------:R-:W-:Y:S01]  /*0b30*/  IABS R46, R25 ;  /* 0x00000019002e7213 */ /* 0x000fe20000000000 */
[----:B------:R-:W-:Y:S01]  /*0b40*/  IMAD.HI.U32 R7, R10, R12, RZ ;  /* 0x0000000c0a077227 */ /* 0x000fe200078e00ff */
[----:B------:R-:W-:Y:S01]  /*0b50*/  IABS R48, R39 ;  /* 0x0000002700307213 */ /* 0x000fe20000000000 */
[----:B------:R-:W-:Y:S01]  /*0b60*/  CS2R R122, SRZ ;  /* 0x00000000007a7805 */ /* 0x000fe2000001ff00 */
[----:B------:R-:W-:Y:S01]  /*0b70*/  IABS R68, c[0x0][0x178] ;  /* 0x00005e0000447a13 */ /* 0x000fe20000000000 */
[C---:B------:R-:W-:Y:S01]  /*0b80*/  IMAD R8, R3.reuse, R11, R8 ;  /* 0x0000000b03087224 */ /* 0x040fe200078e0208 */
[C---:B------:R-:W-:Y:S01]  /*0b90*/  LOP3.LUT R29, R6.reuse, 0xe, RZ, 0xfc, !PT ;  /* 0x0000000e061d7812 */ /* 0x040fe200078efcff */
[----:B------:R-:W-:Y:S01]  /*0ba0*/  IMAD.MOV R7, RZ, RZ, -R7 ;  /* 0x000000ffff077224 */ /* 0x000fe200078e0a07 */
[----:B------:R-:W-:Y:S01]  /*0bb0*/  LOP3.LUT R41, R6, 0xc, RZ, 0xfc, !PT ;  /* 0x0000000c06297812 */ /* 0x000fe200078efcff */
[----:B------:R-:W-:Y:S01]  /*0bc0*/  IMAD.HI.U32 R9, R10, R14, RZ ;  /* 0x0000000e0a097227 */ /* 0x000fe200078e00ff */
[C---:B------:R-:W-:Y:S01]  /*0bd0*/  ISETP.GT.U32.AND P0, PT, R3.reuse, R8, PT ;  /* 0x000000080300720c */ /* 0x040fe20003f04070 */
[----:B------:R-:W-:Y:S01]  /*0be0*/  CS2R R136, SRZ ;  /* 0x0000000000887805 */ /* 0x000fe2000001ff00 */
[----:B------:R-:W-:Y:S01]  /*0bf0*/  IABS R54, R29 ;  /* 0x0000001d00367213 */ /* 0x000fe20000000000 */
[C---:B------:R-:W-:Y:S01]  /*0c00*/  IMAD R12, R3.reuse, R7, R12 ;  /* 0x00000007030c7224 */ /* 0x040fe200078e020c */
[----:B------:R-:W-:Y:S01]  /*0c10*/  IABS R56, R41 ;  /* 0x0000002900387213 */ /* 0x000fe20000000000 */
[----:B------:R-:W-:Y:S01]  /*0c20*/  IMAD.MOV R9, RZ, RZ, -R9 ;  /* 0x000000ffff097224 */ /* 0x000fe200078e0a09 */
[----:B------:R-:W-:Y:S01]  /*0c30*/  LOP3.LUT R43, R6, 0xa, RZ, 0xfc, !PT ;  /* 0x0000000a062b7812 */ /* 0x000fe200078efcff */
[----:B------:R-:W-:Y:S01]  /*0c40*/  IMAD.HI.U32 R7, R10, R16, RZ ;  /* 0x000000100a077227 */ /* 0x000fe200078e00ff */
[C---:B------:R-:W-:Y:S01]  /*0c50*/  ISETP.GT.U32.AND P5, PT, R3.reuse, R12, PT ;  /* 0x0000000c0300720c */ /* 0x040fe20003fa4070 */
[----:B------:R-:W-:Y:S01]  /*0c60*/  CS2R R138, SRZ ;  /* 0x00000000008a7805 */ /* 0x000fe2000001ff00 */
[----:B------:R-:W-:Y:S01]  /*0c70*/  IABS R58, R43 ;  /* 0x0000002b003a7213 */ /* 0x000fe20000000000 */
[C---:B------:R-:W-:Y:S01]  /*0c80*/  IMAD R14, R3.reuse, R9, R14 ;  /* 0x00000009030e7224 */ /* 0x040fe200078e020e */
[----:B------:R-:W-:Y:S01]  /*0c90*/  LOP3.LUT R45, R6, 0x8, RZ, 0xfc, !PT ;  /* 0x00000008062d7812 */ /* 0x000fe200078efcff */
[----:B------:R-:W-:Y:S01]  /*0ca0*/  @!P0 IMAD.IADD R8, R8, 0x1, -R3 ;  /* 0x0000000108088824 */ /* 0x000fe200078e0a03 */
[----:B------:R-:W-:Y:S01]  /*0cb0*/  LOP3.LUT R47, R6, 0x6, RZ, 0xfc, !PT ;  /* 0x00000006062f7812 */ /* 0x000fe200078efcff */
[----:B------:R-:W-:Y:S01]  /*0cc0*/  IMAD.HI.U32 R9, R10, R20, RZ ;  /* 0x000000140a097227 */ /* 0x000fe200078e00ff */
[----:B------:R-:W-:Y:S01]  /*0cd0*/  IABS R60, R45 ;  /* 0x0000002d003c7213 */ /* 0x000fe20000000000 */
[----:B------:R-:W-:Y:S01]  /*0ce0*/  CS2R R124, SRZ ;  /* 0x00000000007c7805 */ /* 0x000fe2000001ff00 */
[C---:B------:R-:W-:Y:S01]  /*0cf0*/  ISETP.GT.U32.AND P0, PT, R3.reuse, R8, PT ;  /* 0x000000080300720c */ /* 0x040fe20003f04070 */
[----:B------:R-:W-:Y:S01]  /*0d00*/  IMAD.MOV R7, RZ, RZ, -R7 ;  /* 0x000000ffff077224 */ /* 0x000fe200078e0a07 */
[----:B------:R-:W-:Y:S01]  /*0d10*/  LOP3.LUT R49, R6, 0x4, RZ, 0xfc, !PT ;  /* 0x0000000406317812 */ /* 0x000fe200078efcff */
[----:B------:R-:W-:Y:S01]  /*0d20*/  @!P5 IMAD.IADD R12, R12, 0x1, -R3 ;  /* 0x000000010c0cd824 */ /* 0x000fe200078e0a03 */
[C---:B------:R-:W-:Y:S01]  /*0d30*/  ISETP.GT.U32.AND P5, PT, R3.reuse, R14, PT ;  /* 0x0000000e0300720c */ /* 0x040fe20003fa4070 */
[----:B------:R-:W-:Y:S01]  /*0d40*/  IMAD.MOV R9, RZ, RZ, -R9 ;  /* 0x000000ffff097224 */ /* 0x000fe200078e0a09 */
[----:B------:R-:W-:Y:S01]  /*0d50*/  LOP3.LUT R51, R6, 0x2, RZ, 0xfc, !PT ;  /* 0x0000000206337812 */ /* 0x000fe200078efcff */
[C---:B------:R-:W-:Y:S01]  /*0d60*/  IMAD R16, R3.reuse, R7, R16 ;  /* 0x0000000703107224 */ /* 0x040fe200078e0210 */
[C---:B------:R-:W-:Y:S01]  /*0d70*/  ISETP.GT.U32.AND P6, PT, R3.reuse, R12, PT ;  /* 0x0000000c0300720c */ /* 0x040fe20003fc4070 */
[C---:B------:R-:W-:Y:S01]  /*0d80*/  IMAD R20, R3.reuse, R9, R20 ;  /* 0x0000000903147224 */ /* 0x040fe200078e0214 */
[----:B------:R-:W-:Y:S01]  /*0d90*/  IABS R33, R51 ;  /* 0x0000003300217213 */ /* 0x000fe20000000000 */
[----:B------:R-:W-:Y:S01]  /*0da0*/  IMAD.HI.U32 R7, R10, R18, RZ ;  /* 0x000000120a077227 */ /* 0x000fe200078e00ff */
[----:B------:R-:W-:Y:S01]  /*0db0*/  IABS R35, R6 ;  /* 0x0000000600237213 */ /* 0x000fe20000000000 */
[----:B------:R-:W-:Y:S01]  /*0dc0*/  CS2R R126, SRZ ;  /* 0x00000000007e7805 */ /* 0x000fe2000001ff00 */
[----:B------:R-:W-:Y:S01]  /*0dd0*/  IABS R37, R220 ;  /* 0x000000dc00257213 */ /* 0x000fe20000000000 */
[--C-:B------:R-:W-:Y:S01]  /*0de0*/  @!P0 IMAD.IADD R8, R8, 0x1, -R3.reuse ;  /* 0x0000000108088824 */ /* 0x100fe200078e0a03 */
[C---:B------:R-:W-:Y:S01]  /*0df0*/  ISETP.GT.U32.AND P0, PT, R3.reuse, R16, PT ;  /* 0x000000100300720c */ /* 0x040fe20003f04070 */
[----:B------:R-:W-:Y:S01]  /*0e00*/  @!P5 IMAD.IADD R14, R14, 0x1, -R3 ;  /* 0x000000010e0ed824 */ /* 0x000fe200078e0a03 */
[C---:B------:R-:W-:Y:S01]  /*0e10*/  ISETP.GT.U32.AND P5, PT, R3.reuse, R20, PT ;  /* 0x000000140300720c */ /* 0x040fe20003fa4070 */
[----:B------:R-:W-:Y:S01]  /*0e20*/  IMAD.MOV R7, RZ, RZ, -R7 ;  /* 0x000000ffff077224 */ /* 0x000fe200078e0a07 */
[----:B------:R-:W-:Y:S01]  /*0e30*/  LOP3.LUT R184, R184, 0x400, R221, 0xf8, !PT ;  /* 0x00000400b8b87812 */ /* 0x000fe200078ef8dd */
[----:B------:R-:W-:Y:S01]  /*0e40*/  IMAD.MOV.U32 R11, RZ, RZ, R8 ;  /* 0x000000ffff0b7224 */ /* 0x000fe200078e0008 */
[----:B------:R-:W-:Y:S01]  /*0e50*/  CS2R R128, SRZ ;  /* 0x0000000000807805 */ /* 0x000fe2000001ff00 */
[C---:B------:R-:W-:Y:S01]  /*0e60*/  IMAD R18, R3.reuse, R7, R18 ;  /* 0x0000000703127224 */ /* 0x040fe200078e0212 */
[----:B------:R-:W-:Y:S01]  /*0e70*/  CS2R R130, SRZ ;  /* 0x0000000000827805 */ /* 0x000fe2000001ff00 */
[----:B------:R-:W-:Y:S01]  /*0e80*/  IMAD.MOV R8, RZ, RZ, -R13 ;  /* 0x000000ffff087224 */ /* 0x000fe200078e0a0d */
[----:B------:R-:W-:Y:S01]  /*0e90*/  LOP3.LUT R13, R6, 0x2e, RZ, 0xfc, !PT ;  /* 0x0000002e060d7812 */ /* 0x000fe200078efcff */
[----:B------:R-:W-:Y:S01]  /*0ea0*/  IMAD.HI.U32 R7, R10, R22, RZ ;  /* 0x000000160a077227 */ /* 0x000fe200078e00ff */
[----:B------:R-:W-:Y:S01]  /*0eb0*/  CS2R R80, SRZ ;  /* 0x0000000000507805 */ /* 0x000fe2000001ff00 */
[----:B------:R-:W-:Y:S01]  /*0ec0*/  CS2R R82, SRZ ;  /* 0x0000000000527805 */ /* 0x000fe2000001ff00 */
[----:B------:R-:W-:Y:S01]  /*0ed0*/  IABS R24, R13 ;  /* 0x0000000d00187213 */ /* 0x000fe20000000000 */
[----:B------:R-:W-:Y:S01]  /*0ee0*/  @!P2 IMAD.MOV R11, RZ, RZ, -R11 ;  /* 0x000000ffff0ba224 */ /* 0x000fe200078e0a0b */
[----:B------:R-:W-:Y:S01]  /*0ef0*/  ISETP.GT.U32.AND P2, PT, R3, R18, PT ;  /* 0x000000120300720c */ /* 0x000fe20003f44070 */
[--C-:B------:R-:W-:Y:S01]  /*0f00*/  @!P6 IMAD.IADD R12, R12, 0x1, -R3.reuse ;  /* 0x000000010c0ce824 */ /* 0x100fe200078e0a03 */
[----:B------:R-:W-:Y:S01]  /*0f10*/  ISETP.GE.AND P6, PT, R17, RZ, PT ;  /* 0x000000ff1100720c */ /* 0x000fe20003fc6270 */
[--C-:B------:R-:W-:Y:S01]  /*0f20*/  @!P0 IMAD.IADD R16, R16, 0x1, -R3.reuse ;  /* 0x0000000110108824 */ /* 0x100fe200078e0a03 */
[C---:B------:R-:W-:Y:S01]  /*0f30*/  ISETP.GT.U32.AND P0, PT, R3.reuse, R14, PT ;  /* 0x0000000e0300720c */ /* 0x040fe20003f04070 */
[----:B------:R-:W-:Y:S01]  /*0f40*/  @!P5 IMAD.IADD R20, R20, 0x1, -R3 ;  /* 0x000000011414d824 */ /* 0x000fe200078e0a03 */
[----:B------:R-:W-:Y:S01]  /*0f50*/  LOP3.LUT R17, R6, 0x2a, RZ, 0xfc, !PT ;  /* 0x0000002a06117812 */ /* 0x000fe200078efcff */
[----:B------:R-:W-:Y:S01]  /*0f60*/  IMAD.MOV R7, RZ, RZ, -R7 ;  /* 0x000000ffff077224 */ /* 0x000fe200078e0a07 */
[----:B------:R-:W-:Y:S01]  /*0f70*/  CS2R R84, SRZ ;  /* 0x0000000000547805 */ /* 0x000fe2000001ff00 */
[----:B------:R-:W-:Y:S01]  /*0f80*/  @!P4 IMAD.MOV R12, RZ, RZ, -R12 ;  /* 0x000000ffff0cc224 */ /* 0x000fe200078e0a0c */
[C---:B------:R-:W-:Y:S01]  /*0f90*/  ISETP.GT.U32.AND P4, PT, R3.reuse, R20, PT ;  /* 0x000000140300720c */ /* 0x040fe20003f84070 */
[C---:B------:R-:W-:Y:S01]  /*0fa0*/  IMAD R22, R3.reuse, R7, R22 ;  /* 0x0000000703167224 */ /* 0x040fe200078e0216 */
[----:B------:R-:W-:Y:S01]  /*0fb0*/  IABS R28, R17 ;  /* 0x00000011001c7213 */ /* 0x000fe20000000000 */
[----:B------:R-:W-:Y:S01]  /*0fc0*/  IMAD.HI.U32 R7, R10, R24, RZ ;  /* 0x000000180a077227 */ /* 0x000fe200078e00ff */
[----:B------:R-:W-:Y:S01]  /*0fd0*/  CS2R R86, SRZ ;  /* 0x0000000000567805 */ /* 0x000fe2000001ff00 */
[----:B------:R-:W-:Y:S01]  /*0fe0*/  CS2R R112, SRZ ;  /* 0x0000000000707805 */ /* 0x000fe2000001ff00 */
[----:B------:R-:W-:Y:S01]  /*0ff0*/  CS2R R114, SRZ ;  /* 0x0000000000727805 */ /* 0x000fe2000001ff00 */
[C---:B------:R-:W-:Y:S01]  /*1000*/  IMAD R8, R3.reuse, R8, R15 ;  /* 0x0000000803087224 */ /* 0x040fe200078e020f */
[----:B------:R-:W-:Y:S01]  /*1010*/  LOP3.LUT R15, R6, 0x2c, RZ, 0xfc, !PT ;  /* 0x0000002c060f7812 */ /* 0x000fe200078efcff */
[----:B------:R-:W-:Y:S01]  /*1020*/  IMAD.MOV R7, RZ, RZ, -R7 ;  /* 0x000000ffff077224 */ /* 0x000fe200078e0a07 */
[----:B------:R-:W-:Y:S01]  /*1030*/  CS2R R116, SRZ ;  /* 0x0000000000747805 */ /* 0x000fe2000001ff00 */
[--C-:B------:R-:W-:Y:S01]  /*1040*/  @!P2 IMAD.IADD R18, R18, 0x1, -R3.reuse ;  /* 0x000000011212a824 */ /* 0x100fe200078e0a03 */
[C---:B------:R-:W-:Y:S01]  /*1050*/  ISETP.GT.U32.AND P2, PT, R3.reuse, R16, PT ;  /* 0x000000100300720c */ /* 0x040fe20003f44070 */
[--C-:B------:R-:W-:Y:S01]  /*1060*/  @!P0 IMAD.IADD R14, R14, 0x1, -R3.reuse ;  /* 0x000000010e0e8824 */ /* 0x100fe200078e0a03 */
[C---:B------:R-:W-:Y:S01]  /*1070*/  ISETP.GT.U32.AND P0, PT, R3.reuse, R8, PT ;  /* 0x000000080300720c */ /* 0x040fe20003f04070 */
[C---:B------:R-:W-:Y:S01]  /*1080*/  IMAD R24, R3.reuse, R7, R24 ;  /* 0x0000000703187224 */ /* 0x040fe200078e0218 */
[C---:B------:R-:W-:Y:S01]  /*1090*/  ISETP.GT.U32.AND P5, PT, R3.reuse, R18, PT ;  /* 0x000000120300720c */ /* 0x040fe20003fa4070 */
[--C-:B------:R-:W-:Y:S01]  /*10a0*/  @!P4 IMAD.IADD R20, R20, 0x1, -R3.reuse ;  /* 0x000000011414c824 */ /* 0x100fe200078e0a03 */
[----:B------:R-:W-:Y:S01]  /*10b0*/  IABS R26, R15 ;  /* 0x0000000f001a7213 */ /* 0x000fe20000000000 */
[C---:B------:R-:W-:Y:S01]  /*10c0*/  IMAD.HI.U32 R9, R10.reuse, R28, RZ ;  /* 0x0000001c0a097227 */ /* 0x040fe200078e00ff */
[C---:B------:R-:W-:Y:S01]  /*10d0*/  ISETP.GT.U32.AND P4, PT, R3.reuse, R24, PT ;  /* 0x000000180300720c */ /* 0x040fe20003f84070 */
[----:B------:R-:W-:Y:S01]  /*10e0*/  CS2R R118, SRZ ;  /* 0x0000000000767805 */ /* 0x000fe2000001ff00 */
[----:B------:R-:W-:Y:S01]  /*10f0*/  CS2R R132, SRZ ;  /* 0x0000000000847805 */ /* 0x000fe2000001ff00 */
[----:B------:R-:W-:Y:S01]  /*1100*/  IMAD.HI.U32 R7, R10, R26, RZ ;  /* 0x0000001a0a077227 */ /* 0x000fe200078e00ff */
[----:B------:R-:W-:Y:S01]  /*1110*/  CS2R R134, SRZ ;  /* 0x0000000000867805 */ /* 0x000fe2000001ff00 */
[----:B------:R-:W-:Y:S01]  /*1120*/  CS2R R144, SRZ ;  /* 0x0000000000907805 */ /* 0x000fe2000001ff00 */
[----:B------:R-:W-:Y:S01]  /*1130*/  CS2R R146, SRZ ;  /* 0x0000000000927805 */ /* 0x000fe2000001ff00 */
[--C-:B------:R-:W-:Y:S01]  /*1140*/  @!P2 IMAD.IADD R16, R16, 0x1, -R3.reuse ;  /* 0x000000011010a824 */ /* 0x100fe200078e0a03 */
[----:B------:R-:W-:Y:S01]  /*1150*/  ISETP.GT.U32.AND P2, PT, R3, R22, PT ;  /* 0x000000160300720c */ /* 0x000fe20003f44070 */
[----:B------:R-:W-:Y:S01]  /*1160*/  @!P0 IMAD.IADD R8, R8, 0x1, -R3 ;  /* 0x0000000108088824 */ /* 0x000fe200078e0a03 */
[----:B------:R-:W-:Y:S01]  /*1170*/  ISETP.GE.AND P0, PT, R21, RZ, PT ;  /* 0x000000ff1500720c */ /* 0x000fe20003f06270 */
[----:B------:R-:W-:Y:S01]  /*1180*/  IMAD.MOV R7, RZ, RZ, -R7 ;  /* 0x000000ffff077224 */ /* 0x000fe200078e0a07 */
[----:B------:R-:W-:Y:S01]  /*1190*/  LOP3.LUT R21, R6, 0x26, RZ, 0xfc, !PT ;  /* 0x0000002606157812 */ /* 0x000fe200078efcff */
[--C-:B------:R-:W-:Y:S01]  /*11a0*/  @!P4 IMAD.IADD R24, R24, 0x1, -R3.reuse ;  /* 0x000000011818c824 */ /* 0x100fe200078e0a03 */
[----:B------:R-:W-:Y:S01]  /*11b0*/  ISETP.GT.U32.AND P4, PT, R3, R8, PT ;  /* 0x000000080300720c */ /* 0x000fe20003f84070 */
[----:B------:R-:W-:Y:S01]  /*11c0*/  @!P5 IMAD.IADD R18, R18, 0x1, -R3 ;  /* 0x000000011212d824 */ /* 0x000fe200078e0a03 */
[----:B------:R-:W-:Y:S01]  /*11d0*/  ISETP.GE.AND P5, PT, R19, RZ, PT ;  /* 0x000000ff1300720c */ /* 0x000fe20003fa6270 */
[----:B------:R-:W-:Y:S01]  /*11e0*/  IMAD.MOV R9, RZ, RZ, -R9 ;  /* 0x000000ffff097224 */ /* 0x000fe200078e0a09 */
[----:B------:R-:W-:Y:S01]  /*11f0*/  LOP3.LUT R19, R6, 0x28, RZ, 0xfc, !PT ;  /* 0x0000002806137812 */ /* 0x000fe200078efcff */
[----:B------:R-:W-:Y:S01]  /*1200*/  IMAD R26, R3, R7, R26 ;  /* 0x00000007031a7224 */ /* 0x000fe200078e021a */
[----:B------:R-:W-:Y:S01]  /*1210*/  CS2R R100, SRZ ;  /* 0x0000000000647805 */ /* 0x000fe2000001ff00 */
[--C-:B------:R-:W-:Y:S01]  /*1220*/  @!P2 IMAD.IADD R22, R22, 0x1, -R3.reuse ;  /* 0x000000011616a824 */ /* 0x100fe200078e0a03 */
[----:B------:R-:W-:Y:S01]  /*1230*/  ISETP.GE.AND P2, PT, R23, RZ, PT ;  /* 0x000000ff1700720c */ /* 0x000fe20003f46270 */
[C---:B------:R-:W-:Y:S01]  /*1240*/  IMAD R28, R3.reuse, R9, R28 ;  /* 0x00000009031c7224 */ /* 0x040fe200078e021c */
[----:B------:R-:W-:Y:S01]  /*1250*/  IABS R9, R19 ;  /* 0x0000001300097213 */ /* 0x000fe20000000000 */
[----:B------:R-:W-:Y:S01]  /*1260*/  @!P6 IMAD.MOV R18, RZ, RZ, -R18 ;  /* 0x000000ffff12e224 */ /* 0x000fe200078e0a12 */
[C---:B------:R-:W-:Y:S01]  /*1270*/  ISETP.GT.U32.AND P6, PT, R3.reuse, R26, PT ;  /* 0x0000001a0300720c */ /* 0x040fe20003fc4070 */
[----:B------:R-:W-:Y:S01]  /*1280*/  @!P1 IMAD.MOV R16, RZ, RZ, -R16 ;  /* 0x000000ffff109224 */ /* 0x000fe200078e0a10 */
[C---:B------:R-:W-:Y:S01]  /*1290*/  ISETP.GT.U32.AND P1, PT, R3.reuse, R22, PT ;  /* 0x000000160300720c */ /* 0x040fe20003f24070 */
[----:B------:R-:W-:Y:S01]  /*12a0*/  @!P4 IMAD.IADD R8, R8, 0x1, -R3 ;  /* 0x000000010808c824 */ /* 0x000fe200078e0a03 */
[----:B------:R-:W-:Y:S01]  /*12b0*/  ISETP.GT.U32.AND P4, PT, R3, R28, PT ;  /* 0x0000001c0300720c */ /* 0x000fe20003f84070 */
[----:B------:R-:W-:Y:S01]  /*12c0*/  IMAD.HI.U32 R7, R10, R9, RZ ;  /* 0x000000090a077227 */ /* 0x000fe200078e00ff */
[----:B------:R-:W-:Y:S01]  /*12d0*/  CS2R R102, SRZ ;  /* 0x0000000000667805 */ /* 0x000fe2000001ff00 */
[----:B------:R-:W-:Y:S01]  /*12e0*/  CS2R R104, SRZ ;  /* 0x0000000000687805 */ /* 0x000fe2000001ff00 */
[----:B------:R-:W-:Y:S01]  /*12f0*/  CS2R R106, SRZ ;  /* 0x00000000006a7805 */ /* 0x000fe2000001ff00 */
[----:B------:R-:W-:Y:S01]  /*1300*/  IMAD.MOV R30, RZ, RZ, -R7 ;  /* 0x000000ffff1e7224 */ /* 0x000fe200078e0a07 */
[----:B------:R-:W-:Y:S01]  /*1310*/  SHF.R.S32.HI R210, RZ, 0x6, R210 ;  /* 0x00000006ffd27819 */ /* 0x000fe200000114d2 */
[----:B------:R-:W-:Y:S01]  /*1320*/  @!P5 IMAD.MOV R20, RZ, RZ, -R20 ;  /* 0x000000ffff14d224 */ /* 0x000fe200078e0a14 */
[----:B------:R-:W-:Y:S01]  /*1330*/  ISETP.GE.AND P5, PT, R13, RZ, PT ;  /* 0x000000ff0d00720c */ /* 0x000fe20003fa6270 */
[--C-:B------:R-:W-:Y:S01]  /*1340*/  @!P6 IMAD.IADD R26, R26, 0x1, -R3.reuse ;  /* 0x000000011a1ae824 */ /* 0x100fe200078e0a03 */
[----:B------:R-:W-:Y:S01]  /*1350*/  ISETP.GE.AND P6, PT, R19, RZ, PT ;  /* 0x000000ff1300720c */ /* 0x000fe20003fc6270 */
[--C-:B------:R-:W-:Y:S01]  /*1360*/  @!P1 IMAD.IADD R22, R22, 0x1, -R3.reuse ;  /* 0x0000000116169824 */ /* 0x100fe200078e0a03 */
[----:B------:R-:W-:Y:S01]  /*1370*/  ISETP.GE.AND P1, PT, R15, RZ, PT ;  /* 0x000000ff0f00720c */ /* 0x000fe20003f26270 */
[----:B------:R-:W-:Y:S01]  /*1380*/  @!P4 IMAD.IADD R28, R28, 0x1, -R3 ;  /* 0x000000011c1cc824 */ /* 0x000fe200078e0a03 */
[----:B------:R-:W-:Y:S01]  /*1390*/  IABS R15, R21 ;  /* 0x00000015000f7213 */ /* 0x000fe20000000000 */
[----:B------:R-:W-:Y:S01]  /*13a0*/  IMAD.MOV.U32 R13, RZ, RZ, R8 ;  /* 0x000000ffff0d7224 */ /* 0x000fe200078e0008 */
[C---:B------:R-:W-:Y:S01]  /*13b0*/  ISETP.GT.U32.AND P4, PT, R3.reuse, R26, PT ;  /* 0x0000001a0300720c */ /* 0x040fe20003f84070 */
[----:B------:R-:W-:Y:S01]  /*13c0*/  IMAD R8, R3, R30, R9 ;  /* 0x0000001e03087224 */ /* 0x000fe200078e0209 */
[----:B------:R-:W-:Y:S01]  /*13d0*/  LOP3.LUT R9, R6, 0x22, RZ, 0xfc, !PT ;  /* 0x0000002206097812 */ /* 0x000fe200078efcff */
[----:B------:R-:W-:Y:S01]  /*13e0*/  IMAD.HI.U32 R7, R10, R15, RZ ;  /* 0x0000000f0a077227 */ /* 0x000fe200078e00ff */
[----:B------:R-:W-:-:S02]  /*13f0*/  LOP3.LUT R226, R2, 0x20, RZ, 0x3c, !PT ;  /* 0x0000002002e27812 */ /* 0x000fc400078e3cff */
[----:B------:R-:W-:Y:S01]  /*1400*/  IABS R34, R9 ;  /* 0x0000000900227213 */ /* 0x000fe20000000000 */
[----:B------:R-:W-:Y:S01]  /*1410*/  @!P2 IMAD.MOV R22, RZ, RZ, -R22 ;  /* 0x000000ffff16a224 */ /* 0x000fe200078e0a16 */
[C---:B------:R-:W-:Y:S01]  /*1420*/  ISETP.GT.U32.AND P2, PT, R3.reuse, R8, PT ;  /* 0x000000080300720c */ /* 0x040fe20003f44070 */
[----:B------:R-:W-:Y:S01]  /*1430*/  @!P3 IMAD.MOV R14, RZ, RZ, -R14 ;  /* 0x000000ffff0eb224 */ /* 0x000fe200078e0a0e */
[C---:B------:R-:W-:Y:S01]  /*1440*/  ISETP.GT.U32.AND P3, PT, R3.reuse, R24, PT ;  /* 0x000000180300720c */ /* 0x040fe20003f64070 */
[----:B------:R-:W-:Y:S01]  /*1450*/  IMAD.MOV R30, RZ, RZ, -R7 ;  /* 0x000000ffff1e7224 */ /* 0x000fe200078e0a07 */
[----:B------:R-:W-:Y:S01]  /*1460*/  LOP3.LUT R7, R6, 0x24, RZ, 0xfc, !PT ;  /* 0x0000002406077812 */ /* 0x000fe200078efcff */
[----:B------:R-:W-:Y:S01]  /*1470*/  @!P4 IMAD.IADD R26, R26, 0x1, -R3 ;  /* 0x000000011a1ac824 */ /* 0x000fe200078e0a03 */
[----:B------:R-:W-:Y:S01]  /*1480*/  LOP3.LUT R225, R2, 0x40, RZ, 0x3c, !PT ;  /* 0x0000004002e17812 */ /* 0x000fe200078e3cff */
[C---:B------:R-:W-:Y:S01]  /*1490*/  IMAD R30, R3.reuse, R30, R15 ;  /* 0x0000001e031e7224 */ /* 0x040fe200078e020f */
[----:B------:R-:W-:Y:S01]  /*14a0*/  IABS R32, R7 ;  /* 0x0000000700207213 */ /* 0x000fe20000000000 */
[----:B------:R-:W-:Y:S01]  /*14b0*/  @!P0 IMAD.MOV R13, RZ, RZ, -R13 ;  /* 0x000000ffff0d8224 */ /* 0x000fe200078e0a0d */
[C---:B------:R-:W-:Y:S01]  /*14c0*/  ISETP.GT.U32.AND P0, PT, R3.reuse, R28, PT ;  /* 0x0000001c0300720c */ /* 0x040fe20003f04070 */
[----:B------:R-:W-:Y:S01]  /*14d0*/  @!P1 IMAD.MOV R26, RZ, RZ, -R26 ;  /* 0x000000ffff1a9224 */ /* 0x000fe200078e0a1a */
[----:B------:R-:W-:Y:S01]  /*14e0*/  ISETP.GT.U32.AND P1, PT, R3, R30, PT ;  /* 0x0000001e0300720c */ /* 0x000fe20003f24070 */
[--C-:B------:R-:W-:Y:S01]  /*14f0*/  @!P2 IMAD.IADD R8, R8, 0x1, -R3.reuse ;  /* 0x000000010808a824 */ /* 0x100fe200078e0a03 */
[----:B------:R-:W-:Y:S01]  /*1500*/  LOP3.LUT R15, R6, 0x20, RZ, 0xfc, !PT ;  /* 0x00000020060f7812 */ /* 0x000fe200078efcff */
[----:B------:R-:W-:Y:S01]  /*1510*/  @!P3 IMAD.IADD R24, R24, 0x1, -R3 ;  /* 0x000000011818b824 */ /* 0x000fe200078e0a03 */
[----:B------:R-:W-:Y:S01]  /*1520*/  ISETP.GE.AND P3, PT, R17, RZ, PT ;  /* 0x000000ff1100720c */ /* 0x000fe20003f66270 */
[----:B------:R-:W-:Y:S01]  /*1530*/  IMAD R31, R31, 0x110, RZ ;  /* 0x000001101f1f7824 */ /* 0x000fe200078e02ff */
[----:B------:R-:W-:Y:S01]  /*1540*/  ISETP.GT.U32.AND P2, PT, R3, R8, PT ;  /* 0x000000080300720c */ /* 0x000fe20003f44070 */
[----:B------:R-:W-:Y:S01]  /*1550*/  @!P5 IMAD.MOV R24, RZ, RZ, -R24 ;  /* 0x000000ffff18d224 */ /* 0x000fe200078e0a18 */
[----:B------:R-:W-:Y:S01]  /*1560*/  ISETP.GE.AND P4, PT, R7, RZ, PT ;  /* 0x000000ff0700720c */ /* 0x000fe20003f86270 */
[----:B------:R-:W-:Y:S01]  /*1570*/  IMAD.HI.U32 R7, R10, R32, RZ ;  /* 0x000000200a077227 */ /* 0x000fe200078e00ff */
[----:B------:R-:W-:-:S02]  /*1580*/  IABS R36, R15 ;  /* 0x0000000f00247213 */ /* 0x000fc40000000000 */
[----:B------:R-:W-:Y:S01]  /*1590*/  LOP3.LUT R17, R6, 0x1e, RZ, 0xfc, !PT ;  /* 0x0000001e06117812 */ /* 0x000fe200078efcff */
[--C-:B------:R-:W-:Y:S01]  /*15a0*/  @!P0 IMAD.IADD R28, R28, 0x1, -R3.reuse ;  /* 0x000000011c1c8824 */ /* 0x100fe200078e0a03 */
[----:B------:R-:W-:Y:S01]  /*15b0*/  ISETP.GE.AND P0, PT, R9, RZ, PT ;  /* 0x000000ff0900720c */ /* 0x000fe20003f06270 */
[----:B------:R-:W-:Y:S01]  /*15c0*/  @!P1 IMAD.IADD R30, R30, 0x1, -R3 ;  /* 0x000000011e1e9824 */ /* 0x000fe200078e0a03 */
[----:B------:R-:W-:Y:S01]  /*15d0*/  IABS R38, R17 ;  /* 0x0000001100267213 */ /* 0x000fe20000000000 */
[----:B------:R-:W-:Y:S01]  /*15e0*/  @!P3 IMAD.MOV R28, RZ, RZ, -R28 ;  /* 0x000000ffff1cb224 */ /* 0x000fe200078e0a1c */
[----:B------:R-:W-:Y:S01]  /*15f0*/  ISETP.GE.AND P3, PT, R15, RZ, PT ;  /* 0x000000ff0f00720c */ /* 0x000fe20003f66270 */
[----:B------:R-:W-:Y:S01]  /*1600*/  IMAD.MOV R15, RZ, RZ, -R7 ;  /* 0x000000ffff0f7224 */ /* 0x000fe200078e0a07 */
[----:B------:R-:W-:Y:S01]  /*1610*/  ISETP.GT.U32.AND P1, PT, R3, R30, PT ;  /* 0x0000001e0300720c */ /* 0x000fe20003f24070 */
[----:B------:R-:W-:Y:S01]  /*1620*/  IMAD.HI.U32 R9, R10, R34, RZ ;  /* 0x000000220a097227 */ /* 0x000fe200078e00ff */
[----:B------:R-:W-:-:S02]  /*1630*/  ISETP.GE.AND P5, PT, R21, RZ, PT ;  /* 0x000000ff1500720c */ /* 0x000fc40003fa6270 */
[----:B------:R-:W-:Y:S01]  /*1640*/  LOP3.LUT R21, R6, 0x18, RZ, 0xfc, !PT ;  /* 0x0000001806157812 */ /* 0x000fe200078efcff */
[----:B------:R-:W-:Y:S01]  /*1650*/  @!P2 IMAD.IADD R8, R8, 0x1, -R3 ;  /* 0x000000010808a824 */ /* 0x000fe200078e0a03 */
[----:B------:R-:W-:Y:S01]  /*1660*/  ISETP.GE.AND P2, PT, R17, RZ, PT ;  /* 0x000000ff1100720c */ /* 0x000fe20003f46270 */
[C---:B------:R-:W-:Y:S01]  /*1670*/  IMAD R32, R3.reuse, R15, R32 ;  /* 0x0000000f03207224 */ /* 0x040fe200078e0220 */
[----:B------:R-:W-:Y:S01]  /*1680*/  IABS R44, R21 ;  /* 0x00000015002c7213 */ /* 0x000fe20000000000 */
[----:B------:R-:W-:Y:S01]  /*1690*/  IMAD.MOV R9, RZ, RZ, -R9 ;  /* 0x000000ffff097224 */ /* 0x000fe200078e0a09 */
[C---:B------:R-:W-:Y:S01]  /*16a0*/  LOP3.LUT R17, R6.reuse, 0x1a, RZ, 0xfc, !PT ;  /* 0x0000001a06117812 */ /* 0x040fe200078efcff */
[----:B------:R-:W-:Y:S01]  /*16b0*/  IMAD.MOV.U32 R15, RZ, RZ, R8 ;  /* 0x000000ffff0f7224 */ /* 0x000fe200078e0008 */
[----:B------:R-:W-:Y:S01]  /*16c0*/  LOP3.LUT R8, R6, 0x1c, RZ, 0xfc, !PT ;  /* 0x0000001c06087812 */ /* 0x000fe200078efcff */
[C---:B------:R-:W-:Y:S01]  /*16d0*/  IMAD R34, R3.reuse, R9, R34 ;  /* 0x0000000903227224 */ /* 0x040fe200078e0222 */
[----:B------:R-:W-:Y:S01]  /*16e0*/  IABS R42, R17 ;  /* 0x00000011002a7213 */ /* 0x000fe20000000000 */
[----:B------:R-:W-:Y:S01]  /*16f0*/  @!P6 IMAD.MOV R15, RZ, RZ, -R15 ;  /* 0x000000ffff0fe224 */ /* 0x000fe200078e0a0f */
[C---:B------:R-:W-:Y:S01]  /*1700*/  ISETP.GT.U32.AND P6, PT, R3.reuse, R32, PT ;  /* 0x000000200300720c */ /* 0x040fe20003fc4070 */
[----:B------:R-:W-:Y:S01]  /*1710*/  @!P1 IMAD.IADD R30, R30, 0x1, -R3 ;  /* 0x000000011e1e9824 */ /* 0x000fe200078e0a03 */
[----:B------:R-:W-:Y:S01]  /*1720*/  ISETP.GT.U32.AND P1, PT, R3, R34, PT ;  /* 0x000000220300720c */ /* 0x000fe20003f24070 */
[----:B------:R-:W-:Y:S01]  /*1730*/  IMAD.HI.U32 R9, R10, R38, RZ ;  /* 0x000000260a097227 */ /* 0x000fe200078e00ff */
[----:B------:R-:W-:-:S02]  /*1740*/  IABS R40, R8 ;  /* 0x0000000800287213 */ /* 0x000fc40000000000 */
[----:B------:R-:W-:Y:S01]  /*1750*/  LOP3.LUT R31, R31, R4, RZ, 0x3c, !PT ;  /* 0x000000041f1f7212 */ /* 0x000fe200078e3cff */
[----:B------:R-:W-:Y:S01]  /*1760*/  IMAD.MOV R9, RZ, RZ, -R9 ;  /* 0x000000ffff097224 */ /* 0x000fe200078e0a09 */
[----:B------:R-:W-:Y:S01]  /*1770*/  LOP3.LUT R223, R2, 0x60, RZ, 0x3c, !PT ;  /* 0x0000006002df7812 */ /* 0x000fe200078e3cff */
[----:B------:R-:W-:Y:S01]  /*1780*/  IMAD.HI.U32 R23, R10, R44, RZ ;  /* 0x0000002c0a177227 */ /* 0x000fe200078e00ff */
[----:B------:R-:W-:-:S03]  /*1790*/  LOP3.LUT R185, R184, 0x40, RZ, 0x3c, !PT ;  /* 0x00000040b8b97812 */ /* 0x000fc600078e3cff */
[--C-:B------:R-:W-:Y:S02]  /*17a0*/  @!P6 IMAD.IADD R32, R32, 0x1, -R3.reuse ;  /* 0x000000012020e824 */ /* 0x100fe400078e0a03 */
[----:B------:R-:W-:Y:S02]  /*17b0*/  @!P1 IMAD.IADD R34, R34, 0x1, -R3 ;  /* 0x0000000122229824 */ /* 0x000fe400078e0a03 */
[C---:B------:R-:W-:Y:S01]  /*17c0*/  IMAD R38, R3.reuse, R9, R38 ;  /* 0x0000000903267224 */ /* 0x040fe200078e0226 */
[----:B------:R-:W-:Y:S01]  /*17d0*/  ISETP.GT.U32.AND P1, PT, R3, R32, PT ;  /* 0x000000200300720c */ /* 0x000fe20003f24070 */
[----:B------:R-:W-:Y:S02]  /*17e0*/  IMAD.MOV R23, RZ, RZ, -R23 ;  /* 0x000000ffff177224 */ /* 0x000fe400078e0a17 */
[----:B------:R-:W-:-:S04]  /*17f0*/  IMAD.HI.U32 R9, R10, R40, RZ ;  /* 0x000000280a097227 */ /* 0x000fc800078e00ff */
[----:B------:R-:W-:Y:S01]  /*1800*/  IMAD R44, R3, R23, R44 ;  /* 0x00000017032c7224 */ /* 0x000fe200078e022c */
[----:B------:R-:W-:Y:S01]  /*1810*/  LOP3.LUT R23, R6, 0x10, RZ, 0xfc, !PT ;  /* 0x0000001006177812 */ /* 0x000fe200078efcff */
[----:B------:R-:W-:Y:S02]  /*1820*/  IMAD.MOV R9, RZ, RZ, -R9 ;  /* 0x000000ffff097224 */ /* 0x000fe400078e0a09 */
[----:B------:R-:W-:Y:S01]  /*1830*/  IMAD.HI.U32 R7, R10, R36, RZ ;  /* 0x000000240a077227 */ /* 0x000fe200078e00ff */
[----:B------:R-:W-:-:S03]  /*1840*/  IABS R52, R23 ;  /* 0x0000001700347213 */ /* 0x000fc60000000000 */
[----:B------:R-:W-:Y:S01]  /*1850*/  @!P1 IMAD.IADD R32, R32, 0x1, -R3 ;  /* 0x0000000120209824 */ /* 0x000fe200078e0a03 */
[C---:B------:R-:W-:Y:S01]  /*1860*/  ISETP.GT.U32.AND P1, PT, R3.reuse, R38, PT ;  /* 0x000000260300720c */ /* 0x040fe20003f24070 */
[----:B------:R-:W-:Y:S02]  /*1870*/  IMAD R40, R3, R9, R40 ;  /* 0x0000000903287224 */ /* 0x000fe400078e0228 */
[----:B------:R-:W-:Y:S02]  /*1880*/  IMAD.MOV R7, RZ, RZ, -R7 ;  /* 0x000000ffff077224 */ /* 0x000fe400078e0a07 */
[----:B------:R-:W-:-:S04]  /*1890*/  IMAD.HI.U32 R19, R10, R42, RZ ;  /* 0x0000002a0a137227 */ /* 0x000fc800078e00ff */
[----:B------:R-:W-:-:S04]  /*18a0*/  IMAD.HI.U32 R9, R10, R46, RZ ;  /* 0x0000002e0a097227 */ /* 0x000fc800078e00ff */
[----:B------:R-:W-:Y:S01]  /*18b0*/  @!P1 IMAD.IADD R38, R38, 0x1, -R3 ;  /* 0x0000000126269824 */ /* 0x000fe200078e0a03 */
[C---:B------:R-:W-:Y:S01]  /*18c0*/  ISETP.GT.U32.AND P1, PT, R3.reuse, R44, PT ;  /* 0x0000002c0300720c */ /* 0x040fe20003f24070 */
[C---:B------:R-:W-:Y:S02]  /*18d0*/  IMAD R36, R3.reuse, R7, R36 ;  /* 0x0000000703247224 */ /* 0x040fe400078e0224 */
[----:B------:R-:W-:Y:S01]  /*18e0*/  IMAD.MOV R19, RZ, RZ, -R19 ;  /* 0x000000ffff137224 */ /* 0x000fe200078e0a13 */
[----:B------:R-:W0:Y:S01]  /*18f0*/  I2F.RP R7, R68 ;  /* 0x0000004400077306 */ /* 0x000e220000209400 */
[----:B------:R-:W-:Y:S01]  /*1900*/  IMAD.MOV R9, RZ, RZ, -R9 ;  /* 0x000000ffff097224 */ /* 0x000fe200078e0a09 */
[C---:B------:R-:W-:Y:S01]  /*1910*/  ISETP.GT.U32.AND P6, PT, R3.reuse, R36, PT ;  /* 0x000000240300720c */ /* 0x040fe20003fc4070 */
[C---:B------:R-:W-:Y:S01]  /*1920*/  IMAD R42, R3.reuse, R19, R42 ;  /* 0x00000013032a7224 */ /* 0x040fe200078e022a */
[----:B------:R-:W-:Y:S01]  /*1930*/  LOP3.LUT R19, R6, 0x12, RZ, 0xfc, !PT ;  /* 0x0000001206137812 */ /* 0x000fe200078efcff */
[----:B------:R-:W-:-:S02]  /*1940*/  IMAD R46, R3, R9, R46 ;  /* 0x00000009032e7224 */ /* 0x000fc400078e022e */
[----:B------:R-:W-:Y:S01]  /*1950*/  IMAD.HI.U32 R9, R10, R48, RZ ;  /* 0x000000300a097227 */ /* 0x000fe200078e00ff */
[----:B------:R-:W-:-:S03]  /*1960*/  IABS R50, R19 ;  /* 0x0000001300327213 */ /* 0x000fc60000000000 */
[----:B------:R-:W-:Y:S02]  /*1970*/  @!P1 IMAD.IADD R44, R44, 0x1, -R3 ;  /* 0x000000012c2c9824 */ /* 0x000fe400078e0a03 */
[----:B------:R-:W-:Y:S02]  /*1980*/  IMAD.MOV R9, RZ, RZ, -R9 ;  /* 0x000000ffff097224 */ /* 0x000fe400078e0a09 */
[----:B------:R-:W-:Y:S01]  /*1990*/  @!P6 IMAD.IADD R36, R36, 0x1, -R3 ;  /* 0x000000012424e824 */ /* 0x000fe200078e0a03 */
[C---:B------:R-:W-:Y:S01]  /*19a0*/  ISETP.GT.U32.AND P1, PT, R3.reuse, R44, PT ;  /* 0x0000002c0300720c */ /* 0x040fe20003f24070 */
[C---:B------:R-:W-:Y:S01]  /*19b0*/  IMAD R48, R3.reuse, R9, R48 ;  /* 0x0000000903307224 */ /* 0x040fe200078e0230 */
[----:B0-----:R-:W0:Y:S01]  /*19c0*/  MUFU.RCP R7, R7 ;  /* 0x0000000700077308 */ /* 0x001e220000001000 */
[----:B------:R-:W-:Y:S01]  /*19d0*/  IMAD.HI.U32 R9, R10, R50, RZ ;  /* 0x000000320a097227 */ /* 0x000fe200078e00ff */
[----:B------:R-:W-:-:S03]  /*19e0*/  ISETP.GT.U32.AND P6, PT, R3, R34, PT ;  /* 0x000000220300720c */ /* 0x000fc60003fc4070 */
[----:B------:R-:W-:Y:S02]  /*19f0*/  IMAD.MOV R9, RZ, RZ, -R9 ;  /* 0x000000ffff097224 */ /* 0x000fe400078e0a09 */
[----:B------:R-:W-:Y:S01]  /*1a00*/  @!P5 IMAD.MOV R30, RZ, RZ, -R30 ;  /* 0x000000ffff1ed224 */ /* 0x000fe200078e0a1e */
[C---:B------:R-:W-:Y:S01]  /*1a10*/  ISETP.GT.U32.AND P5, PT, R3.reuse, R36, PT ;  /* 0x000000240300720c */ /* 0x040fe20003fa4070 */
[C---:B------:R-:W-:Y:S02]  /*1a20*/  IMAD R50, R3.reuse, R9, R50 ;  /* 0x0000000903327224 */ /* 0x040fe400078e0232 */
[----:B------:R-:W-:Y:S02]  /*1a30*/  @!P1 IMAD.IADD R44, R44, 0x1, -R3 ;  /* 0x000000012c2c9824 */ /* 0x000fe400078e0a03 */
[----:B------:R-:W-:Y:S01]  /*1a40*/  IMAD.HI.U32 R27, R10, R52, RZ ;  /* 0x000000340a1b7227 */ /* 0x000fe200078e00ff */
[----:B------:R-:W-:Y:S02]  /*1a50*/  ISETP.GT.U32.AND P1, PT, R3, R50, PT ;  /* 0x000000320300720c */ /* 0x000fe40003f24070 */
[----:B0-----:R-:W-:Y:S01]  /*1a60*/  IADD3 R7, R7, 0xffffffe, RZ ;  /* 0x0ffffffe07077810 */ /* 0x001fe20007ffe0ff */
[----:B------:R-:W-:-:S02]  /*1a70*/  IMAD.MOV R27, RZ, RZ, -R27 ;  /* 0x000000ffff1b7224 */ /* 0x000fc400078e0a1b */
[--C-:B------:R-:W-:Y:S01]  /*1a80*/  @!P6 IMAD.IADD R34, R34, 0x1, -R3.reuse ;  /* 0x000000012222e824 */ /* 0x100fe200078e0a03 */
[C---:B------:R-:W-:Y:S01]  /*1a90*/  ISETP.GT.U32.AND P6, PT, R3.reuse, R40, PT ;  /* 0x000000280300720c */ /* 0x040fe20003fc4070 */
[--C-:B------:R-:W-:Y:S01]  /*1aa0*/  @!P5 IMAD.IADD R36, R36, 0x1, -R3.reuse ;  /* 0x000000012424d824 */ /* 0x100fe200078e0a03 */
[C---:B------:R-:W-:Y:S01]  /*1ab0*/  ISETP.GT.U32.AND P5, PT, R3.reuse, R42, PT ;  /* 0x0000002a0300720c */ /* 0x040fe20003fa4070 */
[C---:B------:R-:W-:Y:S01]  /*1ac0*/  IMAD R52, R3.reuse, R27, R52 ;  /* 0x0000001b03347224 */ /* 0x040fe200078e0234 */
[----:B------:R0:W1:Y:S01]  /*1ad0*/  F2I.FTZ.U32.TRUNC.NTZ R9, R7 ;  /* 0x0000000700097305 */ /* 0x000062000021f000 */
[----:B------:R-:W-:Y:S02]  /*1ae0*/  @!P4 IMAD.MOV R32, RZ, RZ, -R32 ;  /* 0x000000ffff20c224 */ /* 0x000fe400078e0a20 */
[----:B------:R-:W-:Y:S01]  /*1af0*/  @!P1 IMAD.IADD R50, R50, 0x1, -R3 ;  /* 0x0000000132329824 */ /* 0x000fe200078e0a03 */
[----:B------:R-:W-:Y:S01]  /*1b00*/  ISETP.GT.U32.AND P1, PT, R3, R52, PT ;  /* 0x000000340300720c */ /* 0x000fe20003f24070 */
[----:B------:R-:W-:-:S02]  /*1b10*/  @!P0 IMAD.MOV R34, RZ, RZ, -R34 ;  /* 0x000000ffff228224 */ /* 0x000fc400078e0a22 */
[----:B------:R-:W-:Y:S02]  /*1b20*/  @!P3 IMAD.MOV R36, RZ, RZ, -R36 ;  /* 0x000000ffff24b224 */ /* 0x000fe400078e0a24 */
[----:B0-----:R-:W-:-:S04]  /*1b30*/  IMAD.HI.U32 R7, R10, R54, RZ ;  /* 0x000000360a077227 */ /* 0x001fc800078e00ff */
[----:B------:R-:W-:Y:S02]  /*1b40*/  IMAD.MOV R7, RZ, RZ, -R7 ;  /* 0x000000ffff077224 */ /* 0x000fe400078e0a07 */
[--C-:B------:R-:W-:Y:S01]  /*1b50*/  @!P6 IMAD.IADD R40, R40, 0x1, -R3.reuse ;  /* 0x000000012828e824 */ /* 0x100fe200078e0a03 */
[C---:B------:R-:W-:Y:S01]  /*1b60*/  ISETP.GT.U32.AND P6, PT, R3.reuse, R38, PT ;  /* 0x000000260300720c */ /* 0x040fe20003fc4070 */
[--C-:B------:R-:W-:Y:S02]  /*1b70*/  @!P5 IMAD.IADD R42, R42, 0x1, -R3.reuse ;  /* 0x000000012a2ad824 */ /* 0x100fe400078e0a03 */
[C---:B------:R-:W-:Y:S01]  /*1b80*/  IMAD R54, R3.reuse, R7, R54 ;  /* 0x0000000703367224 */ /* 0x040fe200078e0236 */
[C---:B------:R-:W-:Y:S01]  /*1b90*/  ISETP.GT.U32.AND P4, PT, R3.reuse, R40, PT ;  /* 0x000000280300720c */ /* 0x040fe20003f84070 */
[----:B------:R-:W-:Y:S01]  /*1ba0*/  @!P1 IMAD.IADD R52, R52, 0x1, -R3 ;  /* 0x0000000134349824 */ /* 0x000fe200078e0a03 */
[C---:B------:R-:W-:Y:S01]  /*1bb0*/  ISETP.GT.U32.AND P5, PT, R3.reuse, R42, PT ;  /* 0x0000002a0300720c */ /* 0x040fe20003fa4070 */
[----:B------:R-:W-:Y:S01]  /*1bc0*/  IMAD.HI.U32 R7, R10, R56, RZ ;  /* 0x000000380a077227 */ /* 0x000fe200078e00ff */
[----:B------:R-:W-:-:S02]  /*1bd0*/  ISETP.GT.U32.AND P1, PT, R3, R54, PT ;  /* 0x000000360300720c */ /* 0x000fc40003f24070 */
[C---:B------:R-:W-:Y:S01]  /*1be0*/  ISETP.GT.U32.AND P3, PT, R3.reuse, R52, PT ;  /* 0x000000340300720c */ /* 0x040fe20003f64070 */
[----:B------:R-:W-:Y:S02]  /*1bf0*/  IMAD.MOV R7, RZ, RZ, -R7 ;  /* 0x000000ffff077224 */ /* 0x000fe400078e0a07 */
[--C-:B------:R-:W-:Y:S01]  /*1c00*/  @!P6 IMAD.IADD R38, R38, 0x1, -R3.reuse ;  /* 0x000000012626e824 */ /* 0x100fe200078e0a03 */
[C---:B------:R-:W-:Y:S01]  /*1c10*/  ISETP.GT.U32.AND P6, PT, R3.reuse, R46, PT ;  /* 0x0000002e0300720c */ /* 0x040fe20003fc4070 */
[C---:B------:R-:W-:Y:S02]  /*1c20*/  IMAD R56, R3.reuse, R7, R56 ;  /* 0x0000000703387224 */ /* 0x040fe400078e0238 */
[--C-:B------:R-:W-:Y:S01]  /*1c30*/  @!P4 IMAD.IADD R40, R40, 0x1, -R3.reuse ;  /* 0x000000012828c824 */ /* 0x100fe200078e0a03 */
[C---:B------:R-:W-:Y:S01]  /*1c40*/  ISETP.GT.U32.AND P4, PT, R3.reuse, R48, PT ;  /* 0x000000300300720c */ /* 0x040fe20003f84070 */
[--C-:B------:R-:W-:Y:S01]  /*1c50*/  @!P5 IMAD.IADD R42, R42, 0x1, -R3.reuse ;  /* 0x000000012a2ad824 */ /* 0x100fe200078e0a03 */
[----:B------:R-:W-:Y:S01]  /*1c60*/  ISETP.GE.AND P5, PT, R8, RZ, PT ;  /* 0x000000ff0800720c */ /* 0x000fe20003fa6270 */
[----:B------:R-:W-:Y:S01]  /*1c70*/  @!P1 IMAD.IADD R54, R54, 0x1, -R3 ;  /* 0x0000000136369824 */ /* 0x000fe200078e0a03 */
[----:B------:R-:W-:Y:S01]  /*1c80*/  ISETP.GT.U32.AND P1, PT, R3, R56, PT ;  /* 0x000000380300720c */ /* 0x000fe20003f24070 */
[----:B------:R-:W-:-:S04]  /*1c90*/  IMAD.HI.U32 R8, R10, R58, RZ ;  /* 0x0000003a0a087227 */ /* 0x000fc800078e00ff */
[----:B------:R-:W-:Y:S02]  /*1ca0*/  IMAD.MOV R27, RZ, RZ, -R8 ;  /* 0x000000ffff1b7224 */ /* 0x000fe400078e0a08 */
[----:B------:R-:W-:Y:S02]  /*1cb0*/  IMAD.MOV.U32 R8, RZ, RZ, RZ ;  /* 0x000000ffff087224 */ /* 0x000fe400078e00ff */
[----:B------:R-:W-:Y:S01]  /*1cc0*/  IMAD R58, R3, R27, R58 ;  /* 0x0000001b033a7224 */ /* 0x000fe200078e023a */
[----:B------:R-:W-:Y:S01]  /*1cd0*/  IABS R27, R49 ;  /* 0x00000031001b7213 */ /* 0x000fe20000000000 */
[--C-:B------:R-:W-:Y:S01]  /*1ce0*/  @!P4 IMAD.IADD R48, R48, 0x1, -R3.reuse ;  /* 0x000000013030c824 */ /* 0x100fe200078e0a03 */
[----:B------:R-:W-:Y:S01]  /*1cf0*/  ISETP.GE.AND P4, PT, R21, RZ, PT ;  /* 0x000000ff1500720c */ /* 0x000fe20003f86270 */
[----:B------:R-:W-:Y:S01]  /*1d00*/  @!P1 IMAD.IADD R56, R56, 0x1, -R3 ;  /* 0x0000000138389824 */ /* 0x000fe200078e0a03 */
[----:B------:R-:W-:Y:S01]  /*1d10*/  ISETP.GT.U32.AND P1, PT, R3, R58, PT ;  /* 0x0000003a0300720c */ /* 0x000fe20003f24070 */
[----:B-1----:R-:W-:-:S02]  /*1d20*/  IMAD.MOV R21, RZ, RZ, -R9 ;  /* 0x000000ffff157224 */ /* 0x002fc400078e0a09 */
[----:B------:R-:W-:Y:S01]  /*1d30*/  @!P6 IMAD.IADD R46, R46, 0x1, -R3 ;  /* 0x000000012e2ee824 */ /* 0x000fe200078e0a03 */
[----:B------:R-:W-:Y:S01]  /*1d40*/  ISETP.GE.AND P6, PT, R17, RZ, PT ;  /* 0x000000ff1100720c */ /* 0x000fe20003fc6270 */
[----:B------:R-:W-:Y:S02]  /*1d50*/  IMAD R21, R21, R68, RZ ;  /* 0x0000004415157224 */ /* 0x000fe400078e02ff */
[----:B------:R-:W-:Y:S01]  /*1d60*/  IMAD.HI.U32 R17, R10, R60, RZ ;  /* 0x0000003c0a117227 */ /* 0x000fe200078e00ff */
[----:B------:R-:W-:-:S03]  /*1d70*/  ISETP.GT.U32.AND P0, PT, R3, R46, PT ;  /* 0x0000002e0300720c */ /* 0x000fc60003f04070 */
[----:B------:R-:W-:Y:S01]  /*1d80*/  IMAD.HI.U32 R8, R9, R21, R8 ;  /* 0x0000001509087227 */ /* 0x000fe200078e0008 */
[----:B------:R-:W-:-:S03]  /*1d90*/  IABS R21, R47 ;  /* 0x0000002f00157213 */ /* 0x000fc60000000000 */
[----:B------:R-:W-:Y:S02]  /*1da0*/  IMAD.MOV R17, RZ, RZ, -R17 ;  /* 0x000000ffff117224 */ /* 0x000fe400078e0a11 */
[----:B------:R-:W-:Y:S01]  /*1db0*/  @!P1 IMAD.IADD R58, R58, 0x1, -R3 ;  /* 0x000000013a3a9824 */ /* 0x000fe200078e0a03 */
[----:B------:R-:W-:Y:S01]  /*1dc0*/  ISETP.GT.U32.AND P1, PT, R3, R48, PT ;  /* 0x000000300300720c */ /* 0x000fe20003f24070 */
[----:B------:R-:W-:-:S04]  /*1dd0*/  IMAD.HI.U32 R7, R10, R21, RZ ;  /* 0x000000150a077227 */ /* 0x000fc800078e00ff */
[----:B------:R-:W-:Y:S02]  /*1de0*/  IMAD R60, R3, R17, R60 ;  /* 0x00000011033c7224 */ /* 0x000fe400078e023c */
[----:B------:R-:W-:-:S04]  /*1df0*/  IMAD.HI.U32 R9, R10, R27, RZ ;  /* 0x0000001b0a097227 */ /* 0x000fc800078e00ff */
[----:B------:R-:W-:-:S04]  /*1e00*/  IMAD.HI.U32 R17, R10, R33, RZ ;  /* 0x000000210a117227 */ /* 0x000fc800078e00ff */
[----:B------:R-:W-:-:S04]  /*1e10*/  IMAD.HI.U32 R10, R10, R35, RZ ;  /* 0x000000230a0a7227 */ /* 0x000fc800078e00ff */
[----:B------:R-:W-:Y:S02]  /*1e20*/  IMAD.MOV R62, RZ, RZ, -R7 ;  /* 0x000000ffff3e7224 */ /* 0x000fe400078e0a07 */
[----:B------:R-:W-:Y:S02]  /*1e30*/  IMAD.MOV R70, RZ, RZ, -R10 ;  /* 0x000000ffff467224 */ /* 0x000fe400078e0a0a */
[C---:B------:R-:W-:Y:S02]  /*1e40*/  IMAD R10, R3.reuse, R62, R21 ;  /* 0x0000003e030a7224 */ /* 0x040fe400078e0215 */
[----:B------:R-:W-:Y:S01]  /*1e50*/  @!P2 IMAD.MOV R38, RZ, RZ, -R38 ;  /* 0x000000ffff26a224 */ /* 0x000fe200078e0a26 */
[C---:B------:R-:W-:Y:S01]  /*1e60*/  ISETP.GT.U32.AND P2, PT, R3.reuse, R50, PT ;  /* 0x000000320300720c */ /* 0x040fe20003f44070 */
[----:B------:R-:W-:Y:S02]  /*1e70*/  IMAD.MOV R64, RZ, RZ, -R9 ;  /* 0x000000ffff407224 */ /* 0x000fe400078e0a09 */
[----:B------:R-:W-:Y:S01]  /*1e80*/  @!P1 IMAD.IADD R48, R48, 0x1, -R3 ;  /* 0x0000000130309824 */ /* 0x000fe200078e0a03 */
[----:B------:R-:W-:Y:S01]  /*1e90*/  ISETP.GT.U32.AND P1, PT, R3, R10, PT ;  /* 0x0000000a0300720c */ /* 0x000fe20003f24070 */
[----:B------:R-:W-:-:S02]  /*1ea0*/  IMAD.MOV R66, RZ, RZ, -R17 ;  /* 0x000000ffff427224 */ /* 0x000fc400078e0a11 */
[----:B------:R-:W-:Y:S01]  /*1eb0*/  @!P0 IMAD.IADD R46, R46, 0x1, -R3 ;  /* 0x000000012e2e8824 */ /* 0x000fe200078e0a03 */
[C---:B------:R-:W-:Y:S01]  /*1ec0*/  ISETP.GT.U32.AND P0, PT, R3.reuse, R60, PT ;  /* 0x0000003c0300720c */ /* 0x040fe20003f04070 */
[C---:B------:R-:W-:Y:S02]  /*1ed0*/  IMAD R62, R3.reuse, R64, R27 ;  /* 0x00000040033e7224 */ /* 0x040fe400078e021b */
[C---:B------:R-:W-:Y:S02]  /*1ee0*/  IMAD R64, R3.reuse, R66, R33 ;  /* 0x0000004203407224 */ /* 0x040fe400078e0221 */
[C---:B------:R-:W-:Y:S02]  /*1ef0*/  IMAD R66, R3.reuse, R70, R35 ;  /* 0x0000004603427224 */ /* 0x040fe400078e0223 */
[----:B------:R-:W-:Y:S01]  /*1f00*/  @!P5 IMAD.MOV R40, RZ, RZ, -R40 ;  /* 0x000000ffff28d224 */ /* 0x000fe200078e0a28 */
[C---:B------:R-:W-:Y:S01]  /*1f10*/  ISETP.GT.U32.AND P5, PT, R3.reuse, R54, PT ;  /* 0x000000360300720c */ /* 0x040fe20003fa4070 */
[----:B------:R-:W-:Y:S01]  /*1f20*/  @!P4 IMAD.MOV R44, RZ, RZ, -R44 ;  /* 0x000000ffff2cc224 */ /* 0x000fe200078e0a2c */
[C---:B------:R-:W-:Y:S01]  /*1f30*/  ISETP.GT.U32.AND P4, PT, R3.reuse, R56, PT ;  /* 0x000000380300720c */ /* 0x040fe20003f84070 */
[--C-:B------:R-:W-:Y:S01]  /*1f40*/  @!P2 IMAD.IADD R50, R50, 0x1, -R3.reuse ;  /* 0x000000013232a824 */ /* 0x100fe200078e0a03 */
[----:B------:R-:W-:Y:S01]  /*1f50*/  ISETP.GT.U32.AND P2, PT, R3, R66, PT ;  /* 0x000000420300720c */ /* 0x000fe20003f44070 */
[--C-:B------:R-:W-:Y:S01]  /*1f60*/  @!P1 IMAD.IADD R10, R10, 0x1, -R3.reuse ;  /* 0x000000010a0a9824 */ /* 0x100fe200078e0a03 */
[----:B------:R-:W-:Y:S01]  /*1f70*/  ISETP.GE.AND P1, PT, R19, RZ, PT ;  /* 0x000000ff1300720c */ /* 0x000fe20003f26270 */
[----:B------:R-:W-:Y:S01]  /*1f80*/  @!P0 IMAD.IADD R60, R60, 0x1, -R3 ;  /* 0x000000013c3c8824 */ /* 0x000fe200078e0a03 */
[----:B------:R-:W-:Y:S01]  /*1f90*/  ISETP.GE.AND P0, PT, R39, RZ, PT ;  /* 0x000000ff2700720c */ /* 0x000fe20003f06270 */
[----:B------:R-:W-:-:S02]  /*1fa0*/  IMAD.MOV.U32 R7, RZ, RZ, R37 ;  /* 0x000000ffff077224 */ /* 0x000fc400078e0025 */
[----:B------:R-:W-:Y:S01]  /*1fb0*/  @!P3 IMAD.IADD R52, R52, 0x1, -R3 ;  /* 0x000000013434b824 */ /* 0x000fe200078e0a03 */
[C---:B------:R-:W-:Y:S01]  /*1fc0*/  ISETP.GT.U32.AND P3, PT, R3.reuse, R62, PT ;  /* 0x0000003e0300720c */ /* 0x040fe20003f64070 */
[----:B------:R-:W-:Y:S01]  /*1fd0*/  @!P6 IMAD.MOV R42, RZ, RZ, -R42 ;  /* 0x000000ffff2ae224 */ /* 0x000fe200078e0a2a */
[----:B------:R-:W-:Y:S01]  /*1fe0*/  ISETP.GT.U32.AND P6, PT, R3, R58, PT ;  /* 0x0000003a0300720c */ /* 0x000fe20003fc4070 */
[----:B------:R-:W-:-:S04]  /*1ff0*/  IMAD.HI.U32 R8, R8, R7, RZ ;  /* 0x0000000708087227 */ /* 0x000fc800078e00ff */
[--C-:B------:R-:W-:Y:S01]  /*2000*/  @!P5 IMAD.IADD R54, R54, 0x1, -R3.reuse ;  /* 0x000000013636d824 */ /* 0x100fe200078e0a03 */
[----:B------:R-:W-:Y:S01]  /*2010*/  ISETP.GT.U32.AND P5, PT, R3, R64, PT ;  /* 0x000000400300720c */ /* 0x000fe20003fa4070 */
[--C-:B------:R-:W-:Y:S01]  /*2020*/  @!P4 IMAD.IADD R56, R56, 0x1, -R3.reuse ;  /* 0x000000013838c824 */ /* 0x100fe200078e0a03 */
[----:B------:R-:W-:Y:S01]  /*2030*/  ISETP.GE.AND P4, PT, R25, RZ, PT ;  /* 0x000000ff1900720c */ /* 0x000fe20003f86270 */
[----:B------:R-:W-:Y:S01]  /*2040*/  @!P2 IMAD.IADD R66, R66, 0x1, -R3 ;  /* 0x000000014242a824 */ /* 0x000fe200078e0a03 */
[----:B------:R-:W-:Y:S01]  /*2050*/  ISETP.GE.AND P2, PT, R23, RZ, PT ;  /* 0x000000ff1700720c */ /* 0x000fe20003f46270 */
[----:B------:R-:W-:Y:S02]  /*2060*/  IMAD.MOV R8, RZ, RZ, -R8 ;  /* 0x000000ffff087224 */ /* 0x000fe400078e0a08 */
[----:B------:R-:W-:Y:S01]  /*2070*/  @!P1 IMAD.MOV R50, RZ, RZ, -R50 ;  /* 0x000000ffff329224 */ /* 0x000fe200078e0a32 */
[C---:B------:R-:W-:Y:S01]  /*2080*/  ISETP.GT.U32.AND P1, PT, R3.reuse, R66, PT ;  /* 0x000000420300720c */ /* 0x040fe20003f24070 */
[----:B------:R-:W-:Y:S01]  /*2090*/  @!P0 IMAD.MOV R48, RZ, RZ, -R48 ;  /* 0x000000ffff308224 */ /* 0x000fe200078e0a30 */
[----:B------:R-:W-:Y:S01]  /*20a0*/  ISETP.GT.U32.AND P0, PT, R3, R10, PT ;  /* 0x0000000a0300720c */ /* 0x000fe20003f04070 */
[----:B------:R-:W-:-:S02]  /*20b0*/  IMAD R7, R68, R8, R7 ;  /* 0x0000000844077224 */ /* 0x000fc400078e0207 */
[--C-:B------:R-:W-:Y:S01]  /*20c0*/  @!P3 IMAD.IADD R62, R62, 0x1, -R3.reuse ;  /* 0x000000013e3eb824 */ /* 0x100fe200078e0a03 */
[----:B------:R-:W-:Y:S01]  /*20d0*/  ISETP.GE.AND P3, PT, R29, RZ, PT ;  /* 0x000000ff1d00720c */ /* 0x000fe20003f66270 */
[--C-:B------:R-:W-:Y:S01]  /*20e0*/  @!P6 IMAD.IADD R58, R58, 0x1, -R3.reuse ;  /* 0x000000013a3ae824 */ /* 0x100fe200078e0a03 */
[----:B------:R-:W-:Y:S01]  /*20f0*/  ISETP.GT.U32.AND P6, PT, R68, R7, PT ;  /* 0x000000074400720c */ /* 0x000fe20003fc4070 */
[--C-:B------:R-:W-:Y:S01]  /*2100*/  @!P5 IMAD.IADD R64, R64, 0x1, -R3.reuse ;  /* 0x000000014040d824 */ /* 0x100fe200078e0a03 */
[----:B------:R-:W-:Y:S01]  /*2110*/  ISETP.GE.AND P5, PT, R41, RZ, PT ;  /* 0x000000ff2900720c */ /* 0x000fe20003fa6270 */
[----:B------:R-:W-:Y:S01]  /*2120*/  @!P4 IMAD.MOV R46, RZ, RZ, -R46 ;  /* 0x000000ffff2ec224 */ /* 0x000fe200078e0a2e */
[----:B------:R-:W-:Y:S01]  /*2130*/  ISETP.GT.U32.AND P4, PT, R3, R60, PT ;  /* 0x0000003c0300720c */ /* 0x000fe20003f84070 */
[--C-:B------:R-:W-:Y:S01]  /*2140*/  @!P1 IMAD.IADD R66, R66, 0x1, -R3.reuse ;  /* 0x0000000142429824 */ /* 0x100fe200078e0a03 */
[----:B------:R-:W-:Y:S01]  /*2150*/  ISETP.GE.AND P1, PT, R47, RZ, PT ;  /* 0x000000ff2f00720c */ /* 0x000fe20003f26270 */
[----:B------:R-:W-:Y:S01]  /*2160*/  @!P0 IMAD.IADD R10, R10, 0x1, -R3 ;  /* 0x000000010a0a8824 */ /* 0x000fe200078e0a03 */
[----:B------:R-:W-:Y:S01]  /*2170*/  ISETP.GE.AND P0, PT, R45, RZ, PT ;  /* 0x000000ff2d00720c */ /* 0x000fe20003f06270 */
[----:B------:R-:W-:Y:S01]  /*2180*/  @!P2 IMAD.MOV R52, RZ, RZ, -R52 ;  /* 0x000000ffff34a224 */ /* 0x000fe200078e0a34 */
[C---:B------:R-:W-:Y:S01]  /*2190*/  ISETP.GT.U32.AND P2, PT, R3.reuse, R62, PT ;  /* 0x0000003e0300720c */ /* 0x040fe20003f44070 */
[----:B------:R-:W-:Y:S01]  /*21a0*/  @!P3 IMAD.MOV R54, RZ, RZ, -R54 ;  /* 0x000000ffff36b224 */ /* 0x000fe200078e0a36 */
[----:B------:R-:W-:Y:S01]  /*21b0*/  ISETP.GT.U32.AND P3, PT, R3, R64, PT ;  /* 0x000000400300720c */ /* 0x000fe20003f64070 */
[----:B------:R-:W-:Y:S01]  /*21c0*/  @!P6 IMAD.IADD R7, R7, 0x1, -R68 ;  /* 0x000000010707e824 */ /* 0x000fe200078e0a44 */
[----:B------:R-:W-:Y:S01]  /*21d0*/  ISETP.GE.AND P6, PT, R6, RZ, PT ;  /* 0x000000ff0600720c */ /* 0x000fe20003fc6270 */
[----:B------:R-:W-:-:S02]  /*21e0*/  @!P5 IMAD.MOV R56, RZ, RZ, -R56 ;  /* 0x000000ffff38d224 */ /* 0x000fc400078e0a38 */
[--C-:B------:R-:W-:Y:S01]  /*21f0*/  @!P4 IMAD.IADD R60, R60, 0x1, -R3.reuse ;  /* 0x000000013c3cc824 */ /* 0x100fe200078e0a03 */
[----:B------:R-:W-:Y:S01]  /*2200*/  ISETP.GT.U32.AND P5, PT, R68, R7, PT ;  /* 0x000000074400720c */ /* 0x000fe20003fa4070 */
[----:B------:R-:W-:Y:S01]  /*2210*/  @!P1 IMAD.MOV R10, RZ, RZ, -R10 ;  /* 0x000000ffff0a9224 */ /* 0x000fe200078e0a0a */
[----:B------:R-:W-:Y:S01]  /*2220*/  ISETP.GE.AND P4, PT, R43, RZ, PT ;  /* 0x000000ff2b00720c */ /* 0x000fe20003f86270 */
[----:B------:R-:W-:Y:S01]  /*2230*/  @!P0 IMAD.MOV R60, RZ, RZ, -R60 ;  /* 0x000000ffff3c8224 */ /* 0x000fe200078e0a3c */
[----:B------:R-:W-:Y:S01]  /*2240*/  ISETP.GE.AND P1, PT, R220, RZ, PT ;  /* 0x000000ffdc00720c */ /* 0x000fe20003f26270 */
[--C-:B------:R-:W-:Y:S01]  /*2250*/  @!P2 IMAD.IADD R62, R62, 0x1, -R3.reuse ;  /* 0x000000013e3ea824 */ /* 0x100fe200078e0a03 */
[----:B------:R-:W-:Y:S01]  /*2260*/  ISETP.NE.AND P0, PT, RZ, c[0x0][0x178], PT ;  /* 0x00005e00ff007a0c */ /* 0x000fe20003f05270 */
[----:B------:R-:W-:Y:S01]  /*2270*/  IMAD.SHL.U32 R4, R55, 0x80, RZ ;  /* 0x0000008037047824 */ /* 0x000fe200078e00ff */
[----:B------:R-:W-:Y:S01]  /*2280*/  ISETP.GE.AND P2, PT, R49, RZ, PT ;  /* 0x000000ff3100720c */ /* 0x000fe20003f46270 */
[----:B------:R-:W-:Y:S01]  /*2290*/  @!P3 IMAD.IADD R64, R64, 0x1, -R3 ;  /* 0x000000014040b824 */ /* 0x000fe200078e0a03 */
[----:B------:R-:W-:Y:S01]  /*22a0*/  ISETP.GE.AND P3, PT, R51, RZ, PT ;  /* 0x000000ff3300720c */ /* 0x000fe20003f66270 */
[----:B------:R-:W-:Y:S01]  /*22b0*/  @!P6 IMAD.MOV R66, RZ, RZ, -R66 ;  /* 0x000000ffff42e224 */ /* 0x000fe200078e0a42 */
[----:B------:R-:W-:Y:S01]  /*22c0*/  LOP3.LUT R3, R31, 0x800, R4, 0xf8, !PT ;  /* 0x000008001f037812 */ /* 0x000fe200078ef804 */
[----:B------:R-:W-:Y:S01]  /*22d0*/  @!P5 IMAD.IADD R7, R7, 0x1, -R68 ;  /* 0x000000010707d824 */ /* 0x000fe200078e0a44 */
[----:B------:R-:W-:Y:S01]  /*22e0*/  LOP3.LUT R4, RZ, c[0x0][0x17c], RZ, 0x33, !PT ;  /* 0x00005f00ff047a12 */ /* 0x000fe200078e33ff */
[----:B------:R-:W-:Y:S01]  /*22f0*/  @!P4 IMAD.MOV R58, RZ, RZ, -R58 ;  /* 0x000000ffff3ac224 */ /* 0x000fe200078e0a3a */
[----:B------:R-:W-:Y:S01]  /*2300*/  ISETP.NE.AND P4, PT, RZ, c[0x0][0x17c], PT ;  /* 0x00005f00ff007a0c */ /* 0x000fe20003f85270 */
[----:B------:R-:W-:Y:S01]  /*2310*/  @!P1 IMAD.MOV R7, RZ, RZ, -R7 ;  /* 0x000000ffff079224 */ /* 0x000fe200078e0a07 */
[----:B------:R-:W-:Y:S01]  /*2320*/  LOP3.LUT R222, R3, 0x40, RZ, 0x3c, !PT ;  /* 0x0000004003de7812 */ /* 0x000fe200078e3cff */
[----:B------:R-:W-:Y:S01]  /*2330*/  IMAD.SHL.U32 R218, R218, 0x40, RZ ;  /* 0x00000040dada7824 */ /* 0x000fe200078e00ff */
[C---:B------:R-:W-:Y:S01]  /*2340*/  SEL R11, R4.reuse, R11, !P4 ;  /* 0x0000000b040b7207 */ /* 0x040fe20006000000 */
[----:B------:R-:W-:Y:S01]  /*2350*/  @!P2 IMAD.MOV R62, RZ, RZ, -R62 ;  /* 0x000000ffff3ea224 */ /* 0x000fe200078e0a3e */
[C---:B------:R-:W-:Y:S01]  /*2360*/  SEL R12, R4.reuse, R12, !P4 ;  /* 0x0000000c040c7207 */ /* 0x040fe20006000000 */
[----:B------:R-:W-:Y:S01]  /*2370*/  @!P3 IMAD.MOV R64, RZ, RZ, -R64 ;  /* 0x000000ffff40b224 */ /* 0x000fe200078e0a40 */
[C---:B------:R-:W-:Y:S01]  /*2380*/  SEL R14, R4.reuse, R14, !P4 ;  /* 0x0000000e040e7207 */ /* 0x040fe20006000000 */
[----:B------:R-:W-:Y:S01]  /*2390*/  IMAD R11, R11, c[0x0][0x190], RZ ;  /* 0x000064000b0b7a24 */ /* 0x000fe200078e02ff */
[----:B------:R-:W-:Y:S01]  /*23a0*/  SEL R16, R4, R16, !P4 ;  /* 0x0000001004107207 */ /* 0x000fe20006000000 */
[----:B------:R-:W-:Y:S01]  /*23b0*/  IMAD R12, R12, c[0x0][0x190], RZ ;  /* 0x000064000c0c7a24 */ /* 0x000fe200078e02ff */
[----:B------:R-:W-:Y:S01]  /*23c0*/  @!P0 LOP3.LUT R7, RZ, c[0x0][0x178], RZ, 0x33, !PT ;  /* 0x00005e00ff078a12 */ /* 0x000fe200078e33ff */
[----:B------:R-:W-:Y:S01]  /*23d0*/  IMAD R14, R14, c[0x0][0x190], RZ ;  /* 0x000064000e0e7a24 */ /* 0x000fe200078e02ff */
[----:B------:R-:W-:Y:S01]  /*23e0*/  SEL R18, R4, R18, !P4 ;  /* 0x0000001204127207 */ /* 0x000fe20006000000 */
[----:B------:R-:W-:Y:S01]  /*23f0*/  IMAD R16, R16, c[0x0][0x190], RZ ;  /* 0x0000640010107a24 */ /* 0x000fe200078e02ff */
[C---:B------:R-:W-:Y:S01]  /*2400*/  SEL R20, R4.reuse, R20, !P4 ;  /* 0x0000001404147207 */ /* 0x040fe20006000000 */
[----:B------:R-:W-:Y:S01]  /*2410*/  IMAD R7, R7, c[0x0][0x184], RZ ;  /* 0x0000610007077a24 */ /* 0x000fe200078e02ff */
[----:B------:R-:W-:Y:S01]  /*2420*/  SEL R28, R4, R28, !P4 ;  /* 0x0000001c041c7207 */ /* 0x000fe20006000000 */
[----:B------:R-:W-:Y:S01]  /*2430*/  IMAD R18, R18, c[0x0][0x190], RZ ;  /* 0x0000640012127a24 */ /* 0x000fe200078e02ff */
[----:B------:R-:W-:Y:S01]  /*2440*/  SEL R13, R4, R13, !P4 ;  /* 0x0000000d040d7207 */ /* 0x000fe20006000000 */
        /* <DEDUP_REMOVED lines=49> */
[----:B------:R-:W-:Y:S01]  /*2760*/  LEA R28, P1, R7, c[0x0][0x160], 0x1 ;  /* 0x00005800071c7a11 */ /* 0x000fe200078208ff */
[----:B------:R-:W-:Y:S01]  /*2770*/  IMAD R64, R64, c[0x0][0x190], RZ ;  /* 0x0000640040407a24 */ /* 0x000fe200078e02ff */
[----:B------:R-:W-:Y:S01]  /*2780*/  LEA R217, P2, R11, c[0x0][0x168], 0x1 ;  /* 0x00005a000bd97a11 */ /* 0x000fe200078408ff */
[----:B------:R-:W-:Y:S01]  /*2790*/  IMAD R66, R66, c[0x0][0x190], RZ ;  /* 0x0000640042427a24 */ /* 0x000fe200078e02ff */
[----:B------:R-:W-:Y:S01]  /*27a0*/  LEA R215, P3, R12, c[0x0][0x168], 0x1 ;  /* 0x00005a000cd77a11 */ /* 0x000fe200078608ff */
[----:B------:R-:W-:Y:S01]  /*27b0*/  IMAD.SHL.U32 R4, R53, 0x2, RZ ;  /* 0x0000000235047824 */ /* 0x000fe200078e00ff */
[----:B------:R-:W-:Y:S01]  /*27c0*/  LEA R212, P4, R14, c[0x0][0x168], 0x1 ;  /* 0x00005a000ed47a11 */ /* 0x000fe200078808ff */
[----:B------:R-:W-:Y:S01]  /*27d0*/  IMAD.SHL.U32 R236, R236, 0x2, RZ ;  /* 0x00000002ecec7824 */ /* 0x000fe200078e00ff */
[----:B------:R-:W-:Y:S01]  /*27e0*/  LEA R207, P5, R16, c[0x0][0x168], 0x1 ;  /* 0x00005a0010cf7a11 */ /* 0x000fe200078a08ff */
[----:B------:R-:W-:Y:S01]  /*27f0*/  IMAD R208, R234, c[0x0][0x18c], RZ ;  /* 0x00006300ead07a24 */ /* 0x000fe200078e02ff */
[----:B------:R-:W-:-:S02]  /*2800*/  LEA R205, P6, R18, c[0x0][0x168], 0x1 ;  /* 0x00005a0012cd7a11 */ /* 0x000fc400078c08ff */
[----:B------:R-:W-:Y:S02]  /*2810*/  LEA R202, P0, R20, c[0x0][0x168], 0x1 ;  /* 0x00005a0014ca7a11 */ /* 0x000fe400078008ff */
[----:B------:R-:W-:Y:S02]  /*2820*/  LEA.HI.X.SX32 R29, R7, c[0x0][0x164], 0x1, P1 ;  /* 0x00005900071d7a11 */ /* 0x000fe400008f0eff */
[----:B------:R-:W-:Y:S02]  /*2830*/  LEA.HI.X.SX32 R216, R11, c[0x0][0x16c], 0x1, P2 ;  /* 0x00005b000bd87a11 */ /* 0x000fe400010f0eff */
[----:B------:R-:W-:Y:S02]  /*2840*/  LEA.HI.X.SX32 R213, R12, c[0x0][0x16c], 0x1, P3 ;  /* 0x00005b000cd57a11 */ /* 0x000fe400018f0eff */
[----:B------:R-:W-:Y:S02]  /*2850*/  LEA.HI.X.SX32 R211, R14, c[0x0][0x16c], 0x1, P4 ;  /* 0x00005b000ed37a11 */ /* 0x000fe400020f0eff */
[----:B------:R-:W-:-:S02]  /*2860*/  LEA.HI.X.SX32 R206, R16, c[0x0][0x16c], 0x1, P5 ;  /* 0x00005b0010ce7a11 */ /* 0x000fc400028f0eff */
[----:B------:R-:W-:Y:S02]  /*2870*/  LEA R200, P1, R13, c[0x0][0x168], 0x1 ;  /* 0x00005a000dc87a11 */ /* 0x000fe400078208ff */
[----:B------:R-:W-:Y:S02]  /*2880*/  LEA R197, P2, R22, c[0x0][0x168], 0x1 ;  /* 0x00005a0016c57a11 */ /* 0x000fe400078408ff */
[----:B------:R-:W-:Y:S02]  /*2890*/  LEA R195, P3, R24, c[0x0][0x168], 0x1 ;  /* 0x00005a0018c37a11 */ /* 0x000fe400078608ff */
[----:B------:R-:W-:Y:S02]  /*28a0*/  LEA R165, P4, R26, c[0x0][0x168], 0x1 ;  /* 0x00005a001aa57a11 */ /* 0x000fe400078808ff */
[----:B------:R-:W-:Y:S02]  /*28b0*/  LEA R163, P5, R162, c[0x0][0x168], 0x1 ;  /* 0x00005a00a2a37a11 */ /* 0x000fe400078a08ff */
[----:B------:R-:W-:-:S02]  /*28c0*/  LEA.HI.X.SX32 R203, R18, c[0x0][0x16c], 0x1, P6 ;  /* 0x00005b0012cb7a11 */ /* 0x000fc400030f0eff */
[----:B------:R-:W-:Y:S02]  /*28d0*/  LEA.HI.X.SX32 R201, R20, c[0x0][0x16c], 0x1, P0 ;  /* 0x00005b0014c97a11 */ /* 0x000fe400000f0eff */
[----:B------:R-:W-:Y:S02]  /*28e0*/  LEA R160, P6, R15, c[0x0][0x168], 0x1 ;  /* 0x00005a000fa07a11 */ /* 0x000fe400078c08ff */
[----:B------:R-:W-:Y:S02]  /*28f0*/  LEA R46, P0, R30, c[0x0][0x168], 0x1 ;  /* 0x00005a001e2e7a11 */ /* 0x000fe400078008ff */
[----:B------:R-:W-:Y:S02]  /*2900*/  LEA.HI.X.SX32 R198, R13, c[0x0][0x16c], 0x1, P1 ;  /* 0x00005b000dc67a11 */ /* 0x000fe400008f0eff */
[----:B------:R-:W-:Y:S02]  /*2910*/  LEA.HI.X.SX32 R196, R22, c[0x0][0x16c], 0x1, P2 ;  /* 0x00005b0016c47a11 */ /* 0x000fe400010f0eff */
[----:B------:R-:W-:-:S02]  /*2920*/  LEA.HI.X.SX32 R166, R24, c[0x0][0x16c], 0x1, P3 ;  /* 0x00005b0018a67a11 */ /* 0x000fc400018f0eff */
[----:B------:R-:W-:Y:S02]  /*2930*/  LEA.HI.X.SX32 R164, R26, c[0x0][0x16c], 0x1, P4 ;  /* 0x00005b001aa47a11 */ /* 0x000fe400020f0eff */
[----:B------:R-:W-:Y:S02]  /*2940*/  LEA.HI.X.SX32 R162, R162, c[0x0][0x16c], 0x1, P5 ;  /* 0x00005b00a2a27a11 */ /* 0x000fe400028f0eff */
[----:B------:R-:W-:Y:S02]  /*2950*/  LEA R38, P1, R32, c[0x0][0x168], 0x1 ;  /* 0x00005a0020267a11 */ /* 0x000fe400078208ff */
[----:B------:R-:W-:Y:S02]  /*2960*/  LEA R167, P2, R34, c[0x0][0x168], 0x1 ;  /* 0x00005a0022a77a11 */ /* 0x000fe400078408ff */
[----:B------:R-:W-:Y:S02]  /*2970*/  LEA R41, P3, R36, c[0x0][0x168], 0x1 ;  /* 0x00005a0024297a11 */ /* 0x000fe400078608ff */
[----:B------:R-:W-:-:S02]  /*2980*/  LEA R43, P4, R6, c[0x0][0x168], 0x1 ;  /* 0x00005a00062b7a11 */ /* 0x000fc400078808ff */
[----:B------:R-:W-:Y:S02]  /*2990*/  LEA R45, P5, R8, c[0x0][0x168], 0x1 ;  /* 0x00005a00082d7a11 */ /* 0x000fe400078a08ff */
[----:B------:R-:W-:Y:S02]  /*29a0*/  LEA.HI.X.SX32 R161, R15, c[0x0][0x16c], 0x1, P6 ;  /* 0x00005b000fa17a11 */ /* 0x000fe400030f0eff */
[----:B------:R-:W-:Y:S02]  /*29b0*/  LEA.HI.X.SX32 R47, R30, c[0x0][0x16c], 0x1, P0 ;  /* 0x00005b001e2f7a11 */ /* 0x000fe400000f0eff */
[----:B------:R-:W-:Y:S02]  /*29c0*/  LEA R15, P0, R21, c[0x0][0x168], 0x1 ;  /* 0x00005a00150f7a11 */ /* 0x000fe400078008ff */
[----:B------:R-:W-:Y:S02]  /*29d0*/  LEA.HI.X.SX32 R39, R32, c[0x0][0x16c], 0x1, P1 ;  /* 0x00005b0020277a11 */ /* 0x000fe400008f0eff */
[----:B------:R-:W-:-:S02]  /*29e0*/  LEA.HI.X.SX32 R168, R34, c[0x0][0x16c], 0x1, P2 ;  /* 0x00005b0022a87a11 */ /* 0x000fc400010f0eff */
[----:B------:R-:W-:Y:S02]  /*29f0*/  LEA.HI.X.SX32 R40, R36, c[0x0][0x16c], 0x1, P3 ;  /* 0x00005b0024287a11 */ /* 0x000fe400018f0eff */
[----:B------:R-:W-:Y:S02]  /*2a00*/  LEA.HI.X.SX32 R42, R6, c[0x0][0x16c], 0x1, P4 ;  /* 0x00005b00062a7a11 */ /* 0x000fe400020f0eff */
[----:B------:R-:W-:Y:S02]  /*2a10*/  LEA.HI.X.SX32 R44, R8, c[0x0][0x16c], 0x1, P5 ;  /* 0x00005b00082c7a11 */ /* 0x000fe400028f0eff */
[----:B------:R-:W-:Y:S02]  /*2a20*/  LEA R37, P6, R9, c[0x0][0x168], 0x1 ;  /* 0x00005a0009257a11 */ /* 0x000fe400078c08ff */
[----:B------:R-:W-:Y:S02]  /*2a30*/  LEA R17, P1, R25, c[0x0][0x168], 0x1 ;  /* 0x00005a0019117a11 */ /* 0x000fe400078208ff */
[----:B------:R-:W-:-:S02]  /*2a40*/  LEA R20, P2, R48, c[0x0][0x168], 0x1 ;  /* 0x00005a0030147a11 */ /* 0x000fc400078408ff */
[----:B------:R-:W-:Y:S02]  /*2a50*/  LEA R19, P3, R50, c[0x0][0x168], 0x1 ;  /* 0x00005a0032137a11 */ /* 0x000fe400078608ff */
[----:B------:R-:W-:Y:S02]  /*2a60*/  LEA R35, P4, R52, c[0x0][0x168], 0x1 ;  /* 0x00005a0034237a11 */ /* 0x000fe400078808ff */
[----:B------:R-:W-:Y:S02]  /*2a70*/  LEA R23, P5, R54, c[0x0][0x168], 0x1 ;  /* 0x00005a0036177a11 */ /* 0x000fe400078a08ff */
[----:B------:R-:W-:Y:S02]  /*2a80*/  LEA.HI.X.SX32 R14, R21, c[0x0][0x16c], 0x1, P0 ;  /* 0x00005b00150e7a11 */ /* 0x000fe400000f0eff */
[----:B------:R-:W-:Y:S02]  /*2a90*/  LEA.HI.X.SX32 R36, R9, c[0x0][0x16c], 0x1, P6 ;  /* 0x00005b0009247a11 */ /* 0x000fe400030f0eff */
[----:B------:R-:W-:-:S02]  /*2aa0*/  LEA.HI.X.SX32 R16, R25, c[0x0][0x16c], 0x1, P1 ;  /* 0x00005b0019107a11 */ /* 0x000fc400008f0eff */
[----:B------:R-:W-:Y:S02]  /*2ab0*/  LEA.HI.X.SX32 R21, R48, c[0x0][0x16c], 0x1, P2 ;  /* 0x00005b0030157a11 */ /* 0x000fe400010f0eff */
[----:B------:R-:W-:Y:S02]  /*2ac0*/  LEA.HI.X.SX32 R18, R50, c[0x0][0x16c], 0x1, P3 ;  /* 0x00005b0032127a11 */ /* 0x000fe400018f0eff */
[----:B------:R-:W-:Y:S02]  /*2ad0*/  LEA.HI.X.SX32 R34, R52, c[0x0][0x16c], 0x1, P4 ;  /* 0x00005b0034227a11 */ /* 0x000fe400020f0eff */
[----:B------:R-:W-:Y:S02]  /*2ae0*/  LEA.HI.X.SX32 R22, R54, c[0x0][0x16c], 0x1, P5 ;  /* 0x00005b0036167a11 */ /* 0x000fe400028f0eff */
[----:B------:R-:W-:Y:S02]  /*2af0*/  LEA R11, P6, R56, c[0x0][0x168], 0x1 ;  /* 0x00005a00380b7a11 */ /* 0x000fe400078c08ff */
[----:B------:R-:W-:-:S02]  /*2b00*/  LEA R30, P0, R58, c[0x0][0x168], 0x1 ;  /* 0x00005a003a1e7a11 */ /* 0x000fc400078008ff */
[----:B------:R-:W-:Y:S02]  /*2b10*/  LEA R24, P1, R60, c[0x0][0x168], 0x1 ;  /* 0x00005a003c187a11 */ /* 0x000fe400078208ff */
[----:B------:R-:W-:Y:S02]  /*2b20*/  LEA R153, P2, R154, c[0x0][0x168], 0x1 ;  /* 0x00005a009a997a11 */ /* 0x000fe400078408ff */
[----:B------:R-:W-:Y:S02]  /*2b30*/  LEA R152, P3, R62, c[0x0][0x168], 0x1 ;  /* 0x00005a003e987a11 */ /* 0x000fe400078608ff */
[----:B------:R-:W-:Y:S02]  /*2b40*/  LEA R32, P4, R64, c[0x0][0x168], 0x1 ;  /* 0x00005a0040207a11 */ /* 0x000fe400078808ff */
[----:B------:R-:W-:Y:S02]  /*2b50*/  LEA R150, P5, R66, c[0x0][0x168], 0x1 ;  /* 0x00005a0042967a11 */ /* 0x000fe400078a08ff */
[----:B------:R-:W-:-:S02]  /*2b60*/  LOP3.LUT R233, R4, 0x10, RZ, 0x3c, !PT ;  /* 0x0000001004e97812 */ /* 0x000fc400078e3cff */
[C---:B------:R-:W-:Y:S02]  /*2b70*/  LOP3.LUT R232, R4.reuse, 0x20, RZ, 0x3c, !PT ;  /* 0x0000002004e87812 */ /* 0x040fe400078e3cff */
[C---:B------:R-:W-:Y:S02]  /*2b80*/  LOP3.LUT R231, R4.reuse, 0x30, RZ, 0x3c, !PT ;  /* 0x0000003004e77812 */ /* 0x040fe400078e3cff */
[C---:B------:R-:W-:Y:S02]  /*2b90*/  LOP3.LUT R230, R4.reuse, 0x40, RZ, 0x3c, !PT ;  /* 0x0000004004e67812 */ /* 0x040fe400078e3cff */
[C---:B------:R-:W-:Y:S02]  /*2ba0*/  LOP3.LUT R229, R4.reuse, 0x50, RZ, 0x3c, !PT ;  /* 0x0000005004e57812 */ /* 0x040fe400078e3cff */
[C---:B------:R-:W-:Y:S02]  /*2bb0*/  LOP3.LUT R228, R4.reuse, 0x60, RZ, 0x3c, !PT ;  /* 0x0000006004e47812 */ /* 0x040fe400078e3cff */
[----:B------:R-:W-:-:S02]  /*2bc0*/  LOP3.LUT R227, R4, 0x70, RZ, 0x3c, !PT ;  /* 0x0000007004e37812 */ /* 0x000fc400078e3cff */
[----:B------:R-:W-:Y:S02]  /*2bd0*/  LEA.HI.X.SX32 R10, R56, c[0x0][0x16c], 0x1, P6 ;  /* 0x00005b00380a7a11 */ /* 0x000fe400030f0eff */
[----:B------:R-:W-:Y:S02]  /*2be0*/  LEA.HI.X.SX32 R31, R58, c[0x0][0x16c], 0x1, P0 ;  /* 0x00005b003a1f7a11 */ /* 0x000fe400000f0eff */
[----:B------:R-:W-:Y:S02]  /*2bf0*/  LEA.HI.X.SX32 R25, R60, c[0x0][0x16c], 0x1, P1 ;  /* 0x00005b003c197a11 */ /* 0x000fe400008f0eff */
[----:B------:R-:W-:Y:S02]  /*2c00*/  LEA.HI.X.SX32 R154, R154, c[0x0][0x16c], 0x1, P2 ;  /* 0x00005b009a9a7a11 */ /* 0x000fe400010f0eff */
[----:B------:R-:W-:Y:S02]  /*2c10*/  LEA.HI.X.SX32 R155, R62, c[0x0][0x16c], 0x1, P3 ;  /* 0x00005b003e9b7a11 */ /* 0x000fe400018f0eff */
[----:B------:R-:W-:-:S02]  /*2c20*/  LEA.HI.X.SX32 R33, R64, c[0x0][0x16c], 0x1, P4 ;  /* 0x00005b0040217a11 */ /* 0x000fc400020f0eff */
[----:B------:R-:W-:Y:S02]  /*2c30*/  LEA.HI.X.SX32 R151, R66, c[0x0][0x16c], 0x1, P5 ;  /* 0x00005b0042977a11 */ /* 0x000fe400028f0eff */
.L_x_3:
[----:B------:R-:W-:Y:S01]  /*2c40*/  ISETP.GT.AND P2, PT, R5, 0x3, PT ;  /* 0x000000030500780c */ /* 0x000fe20003f44270 */
[----:B------:R-:W-:Y:S01]  /*2c50*/  IMAD.WIDE R12, R237, 0x2, R28 ;  /* 0x00000002ed0c7825 */ /* 0x000fe200078e021c */
[----:B------:R-:W-:Y:S02]  /*2c60*/  PRMT R182, RZ, 0x7610, R182 ;  /* 0x00007610ffb67816 */ /* 0x000fe400000000b6 */
[C---:B------:R-:W-:Y:S01]  /*2c70*/  ISETP.GT.AND P1, PT, R5.reuse, 0x2, PT ;  /* 0x000000020500780c */ /* 0x040fe20003f24270 */
[----:B------:R-:W-:Y:S01]  /*2c80*/  IMAD.WIDE R8, R236, 0x2, R28 ;  /* 0x00000002ec087825 */ /* 0x000fe200078e021c */
[----:B------:R-:W-:Y:S02]  /*2c90*/  ISETP.GT.AND P3, PT, R5, 0x4, PT ;  /* 0x000000040500780c */ /* 0x000fe40003f64270 */
[----:B------:R-:W-:Y:S01]  /*2ca0*/  PRMT R173, RZ, 0x7610, R173 ;  /* 0x00007610ffad7816 */ /* 0x000fe200000000ad */
[----:B------:R-:W-:Y:S01]  /*2cb0*/  IMAD.WIDE R26, R238, 0x2, R28 ;  /* 0x00000002ee1a7825 */ /* 0x000fe200078e021c */
[----:B------:R-:W-:-:S02]  /*2cc0*/  PRMT R48, RZ, 0x7610, R48 ;  /* 0x00007610ff307816 */ /* 0x000fc40000000030 */
[C---:B------:R-:W-:Y:S01]  /*2cd0*/  ISETP.GT.AND P0, PT, R5.reuse, 0x1, PT ;  /* 0x000000010500780c */ /* 0x040fe20003f04270 */
[----:B------:R0:W2:Y:S01]  /*2ce0*/  @P2 LDG.E.U16 R182, [R12.64] ;  /* 0x000000040cb62981 */ /* 0x0000a2000c1e1500 */
[C---:B------:R-:W-:Y:S01]  /*2cf0*/  ISETP.GT.AND P2, PT, R5.reuse, 0x7, PT ;  /* 0x000000070500780c */ /* 0x040fe20003f44270 */
[----:B------:R-:W-:Y:S01]  /*2d00*/  IMAD.MOV.U32 R7, RZ, RZ, c[0x0][0x188] ;  /* 0x00006200ff077624 */ /* 0x000fe200078e00ff */
[----:B------:R-:W-:Y:S01]  /*2d10*/  ISETP.GT.AND P4, PT, R5, 0x9, PT ;  /* 0x000000090500780c */ /* 0x000fe20003f84270 */
[----:B------:R1:W3:Y:S01]  /*2d20*/  @P1 LDG.E.U16 R173, [R8.64] ;  /* 0x0000000408ad1981 */ /* 0x0002e2000c1e1500 */
[----:B------:R-:W-:Y:S01]  /*2d30*/  PRMT R51, RZ, 0x7610, R51 ;  /* 0x00007610ff337816 */ /* 0x000fe20000000033 */
[--C-:B------:R-:W-:Y:S01]  /*2d40*/  IMAD.WIDE R6, R7, 0x2, R28.reuse ;  /* 0x0000000207067825 */ /* 0x100fe200078e021c */
[C---:B------:R-:W-:Y:S01]  /*2d50*/  ISETP.GT.AND P1, PT, R5.reuse, 0x6, PT ;  /* 0x000000060500780c */ /* 0x040fe20003f24270 */
[----:B------:R4:W5:Y:S01]  /*2d60*/  @P3 LDG.E.U16 R48, [R26.64] ;  /* 0x000000041a303981 */ /* 0x000962000c1e1500 */
[----:B------:R-:W-:Y:S01]  /*2d70*/  ISETP.GT.AND P3, PT, R5, 0x8, PT ;  /* 0x000000080500780c */ /* 0x000fe20003f64270 */
[----:B0-----:R-:W-:Y:S01]  /*2d80*/  IMAD.WIDE R12, R241, 0x2, R28 ;  /* 0x00000002f10c7825 */ /* 0x001fe200078e021c */
[----:B------:R-:W-:-:S02]  /*2d90*/  PRMT R192, RZ, 0x7610, R192 ;  /* 0x00007610ffc07816 */ /* 0x000fc400000000c0 */
[----:B------:R-:W-:Y:S01]  /*2da0*/  PRMT R191, RZ, 0x7610, R191 ;  /* 0x00007610ffbf7816 */ /* 0x000fe200000000bf */
[----:B------:R-:W-:Y:S01]  /*2db0*/  IMAD.WIDE R52, R243, 0x2, R28 ;  /* 0x00000002f3347825 */ /* 0x000fe200078e021c */
[----:B------:R0:W2:Y:S01]  /*2dc0*/  @P2 LDG.E.U16 R51, [R12.64] ;  /* 0x000000040c332981 */ /* 0x0000a2000c1e1500 */
[C---:B------:R-:W-:Y:S02]  /*2dd0*/  ISETP.GT.AND P2, PT, R5.reuse, 0xb, PT ;  /* 0x0000000b0500780c */ /* 0x040fe40003f44270 */
[----:B------:R-:W-:Y:S01]  /*2de0*/  PRMT R50, RZ, 0x7610, R50 ;  /* 0x00007610ff327816 */ /* 0x000fe20000000032 */
[----:B------:R0:W2:Y:S01]  /*2df0*/  @P0 LDG.E.U16 R192, [R6.64] ;  /* 0x0000000406c00981 */ /* 0x0000a2000c1e1500 */
[----:B------:R-:W-:Y:S01]  /*2e00*/  PRMT R157, RZ, 0x7610, R157 ;  /* 0x00007610ff9d7816 */ /* 0x000fe2000000009d */
[--C-:B-1----:R-:W-:Y:S01]  /*2e10*/  IMAD.WIDE R8, R240, 0x2, R28.reuse ;  /* 0x00000002f0087825 */ /* 0x102fe200078e021c */
[C---:B------:R-:W-:Y:S01]  /*2e20*/  ISETP.GT.AND P0, PT, R5.reuse, 0x5, PT ;  /* 0x000000050500780c */ /* 0x040fe20003f04270 */
[----:B------:R1:W2:Y:S02]  /*2e30*/  @P4 LDG.E.U16 R191, [R52.64] ;  /* 0x0000000434bf4981 */ /* 0x0002a4000c1e1500 */
[----:B----4-:R-:W-:Y:S01]  /*2e40*/  IMAD.WIDE R26, R242, 0x2, R28 ;  /* 0x00000002f21a7825 */ /* 0x010fe200078e021c */
[----:B------:R-:W-:Y:S01]  /*2e50*/  ISETP.GT.AND P4, PT, R5, 0xd, PT ;  /* 0x0000000d0500780c */ /* 0x000fe20003f84270 */
[----:B------:R4:W2:Y:S01]  /*2e60*/  @P1 LDG.E.U16 R50, [R8.64] ;  /* 0x0000000408321981 */ /* 0x0008a2000c1e1500 */
[----:B------:R-:W-:-:S02]  /*2e70*/  PRMT R190, RZ, 0x7610, R190 ;  /* 0x00007610ffbe7816 */ /* 0x000fc400000000be */
[C---:B------:R-:W-:Y:S01]  /*2e80*/  ISETP.GT.AND P1, PT, R5.reuse, 0xa, PT ;  /* 0x0000000a0500780c */ /* 0x040fe20003f24270 */
[----:B------:R1:W2:Y:S01]  /*2e90*/  @P3 LDG.E.U16 R157, [R26.64] ;  /* 0x000000041a9d3981 */ /* 0x0002a2000c1e1500 */
[----:B------:R-:W-:Y:S01]  /*2ea0*/  ISETP.GT.AND P3, PT, R5, 0xc, PT ;  /* 0x0000000c0500780c */ /* 0x000fe20003f64270 */
[----:B0-----:R-:W-:Y:S01]  /*2eb0*/  IMAD.WIDE R6, R239, 0x2, R28 ;  /* 0x00000002ef067825 */ /* 0x001fe200078e021c */
[----:B------:R-:W-:-:S03]  /*2ec0*/  PRMT R49, RZ, 0x7610, R49 ;  /* 0x00007610ff317816 */ /* 0x000fc60000000031 */
[----:B----4-:R-:W-:Y:S01]  /*2ed0*/  IMAD.WIDE R8, R245, 0x2, R28 ;  /* 0x00000002f5087825 */ /* 0x010fe200078e021c */
[----:B-1----:R-:W-:Y:S02]  /*2ee0*/  PRMT R53, RZ, 0x7610, R53 ;  /* 0x00007610ff357816 */ /* 0x002fe40000000035 */
[----:B------:R0:W4:Y:S01]  /*2ef0*/  @P0 LDG.E.U16 R49, [R6.64] ;  /* 0x0000000406310981 */ /* 0x000122000c1e1500 */
[----:B------:R-:W-:Y:S01]  /*2f00*/  IMAD.WIDE R26, R247, 0x2, R28 ;  /* 0x00000002f71a7825 */ /* 0x000fe200078e021c */
[----:B------:R-:W-:Y:S02]  /*2f10*/  PRMT R171, RZ, 0x7610, R171 ;  /* 0x00007610ffab7816 */ /* 0x000fe400000000ab */
[----:B------:R1:W2:Y:S01]  /*2f20*/  @P2 LDG.E.U16 R190, [R8.64] ;  /* 0x0000000408be2981 */ /* 0x0002a2000c1e1500 */
[C---:B------:R-:W-:Y:S01]  /*2f30*/  ISETP.GT.AND P2, PT, R5.reuse, 0xf, PT ;  /* 0x0000000f0500780c */ /* 0x040fe20003f44270 */
[----:B------:R-:W-:Y:S01]  /*2f40*/  IMAD.WIDE R12, R246, 0x2, R28 ;  /* 0x00000002f60c7825 */ /* 0x000fe200078e021c */
[----:B------:R-:W-:Y:S01]  /*2f50*/  PRMT R52, RZ, 0x7610, R52 ;  /* 0x00007610ff347816 */ /* 0x000fe20000000034 */
[----:B------:R1:W2:Y:S02]  /*2f60*/  @P4 LDG.E.U16 R53, [R26.64] ;  /* 0x000000041a354981 */ /* 0x0002a4000c1e1500 */
[----:B0-----:R-:W-:Y:S01]  /*2f70*/  IMAD.WIDE R6, R244, 0x2, R28 ;  /* 0x00000002f4067825 */ /* 0x001fe200078e021c */
[----:B------:R-:W-:-:S02]  /*2f80*/  ISETP.GT.AND P4, PT, R5, 0x11, PT ;  /* 0x000000110500780c */ /* 0x000fc40003f84270 */
[----:B------:R-:W-:Y:S01]  /*2f90*/  ISETP.GT.AND P5, PT, R5, 0x18, PT ;  /* 0x000000180500780c */ /* 0x000fe20003fa4270 */
[----:B------:R-:W-:Y:S01]  /*2fa0*/  IMAD.MOV.U32 R56, RZ, RZ, c[0x0][0x188] ;  /* 0x00006200ff387624 */ /* 0x000fe200078e00ff */
[----:B------:R0:W2:Y:S01]  /*2fb0*/  @P1 LDG.E.U16 R171, [R6.64] ;  /* 0x0000000406ab1981 */ /* 0x0000a2000c1e1500 */
[----:B------:R-:W-:Y:S01]  /*2fc0*/  PRMT R55, RZ, 0x7610, R55 ;  /* 0x00007610ff377816 */ /* 0x000fe20000000037 */
[----:B-1----:R-:W-:Y:S01]  /*2fd0*/  IMAD.WIDE R8, R249, 0x2, R28 ;  /* 0x00000002f9087825 */ /* 0x002fe200078e021c */
[C---:B------:R-:W-:Y:S01]  /*2fe0*/  ISETP.GT.AND P1, PT, R5.reuse, 0xe, PT ;  /* 0x0000000e0500780c */ /* 0x040fe20003f24270 */
[----:B------:R1:W2:Y:S01]  /*2ff0*/  @P3 LDG.E.U16 R52, [R12.64] ;  /* 0x000000040c343981 */ /* 0x0002a2000c1e1500 */
[----:B------:R-:W-:Y:S01]  /*3000*/  ISETP.GT.AND P3, PT, R5, 0x10, PT ;  /* 0x000000100500780c */ /* 0x000fe20003f64270 */
[----:B------:R-:W-:Y:S01]  /*3010*/  IMAD R56, R56, 0x18, RZ ;  /* 0x0000001838387824 */ /* 0x000fe200078e02ff */
[----:B------:R-:W-:Y:S01]  /*3020*/  PRMT R183, RZ, 0x7610, R183 ;  /* 0x00007610ffb77816 */ /* 0x000fe200000000b7 */
[----:B------:R0:W2:Y:S01]  /*3030*/  @P2 LDG.E.U16 R55, [R8.64] ;  /* 0x0000000408372981 */ /* 0x0000a2000c1e1500 */
[----:B------:R-:W-:Y:S01]  /*3040*/  PRMT R159, RZ, 0x7610, R159 ;  /* 0x00007610ff9f7816 */ /* 0x000fe2000000009f */
[----:B------:R-:W-:Y:S01]  /*3050*/  IMAD.WIDE R26, R251, 0x2, R28 ;  /* 0x00000002fb1a7825 */ /* 0x000fe200078e021c */
[----:B------:R-:W-:-:S02]  /*3060*/  ISETP.GT.AND P0, PT, R5, RZ, PT ;  /* 0x000000ff0500720c */ /* 0x000fc40003f04270 */
[C---:B------:R-:W-:Y:S01]  /*3070*/  ISETP.GT.AND P2, PT, R5.reuse, 0x12, PT ;  /* 0x000000120500780c */ /* 0x040fe20003f44270 */
[----:B------:R-:W-:Y:S01]  /*3080*/  IMAD.WIDE R56, R56, 0x2, R28 ;  /* 0x0000000238387825 */ /* 0x000fe200078e021c */
[----:B------:R-:W-:Y:S01]  /*3090*/  PRMT R54, RZ, 0x7610, R54 ;  /* 0x00007610ff367816 */ /* 0x000fe20000000036 */
[----:B------:R1:W2:Y:S01]  /*30a0*/  @P4 LDG.E.U16 R183, [R26.64] ;  /* 0x000000041ab74981 */ /* 0x0002a2000c1e1500 */
[----:B------:R-:W-:Y:S01]  /*30b0*/  PRMT R158, RZ, 0x7610, R158 ;  /* 0x00007610ff9e7816 */ /* 0x000fe2000000009e */
[--C-:B0-----:R-:W-:Y:S02]  /*30c0*/  IMAD.WIDE R6, R248, 0x2, R28.reuse ;  /* 0x00000002f8067825 */ /* 0x101fe400078e021c */
[----:B------:R0:W2:Y:S02]  /*30d0*/  @P5 LDG.E.U16 R159, [R56.64] ;  /* 0x00000004389f5981 */ /* 0x0000a4000c1e1500 */
[----:B-1----:R-:W-:Y:S01]  /*30e0*/  IMAD.WIDE R12, R250, 0x2, R28 ;  /* 0x00000002fa0c7825 */ /* 0x002fe200078e021c */
[C---:B------:R-:W-:Y:S01]  /*30f0*/  ISETP.GT.AND P5, PT, R5.reuse, 0x20, PT ;  /* 0x000000200500780c */ /* 0x040fe20003fa4270 */
[----:B------:R1:W2:Y:S01]  /*3100*/  @P1 LDG.E.U16 R54, [R6.64] ;  /* 0x0000000406361981 */ /* 0x0002a2000c1e1500 */
[----:B------:R-:W-:Y:S01]  /*3110*/  PRMT R156, RZ, 0x7610, R156 ;  /* 0x00007610ff9c7816 */ /* 0x000fe2000000009c */
[----:B------:R-:W-:Y:S01]  /*3120*/  IMAD.MOV.U32 R27, RZ, RZ, c[0x0][0x188] ;  /* 0x00006200ff1b7624 */ /* 0x000fe200078e00ff */
[----:B------:R-:W-:Y:S01]  /*3130*/  PRMT R170, RZ, 0x7610, R170 ;  /* 0x00007610ffaa7816 */ /* 0x000fe200000000aa */
[----:B------:R0:W2:Y:S01]  /*3140*/  @P3 LDG.E.U16 R158, [R12.64] ;  /* 0x000000040c9e3981 */ /* 0x0000a2000c1e1500 */
[----:B------:R-:W-:Y:S01]  /*3150*/  ISETP.GT.AND P3, PT, R5, 0x13, PT ;  /* 0x000000130500780c */ /* 0x000fe20003f64270 */
[----:B------:R-:W-:-:S02]  /*3160*/  IMAD.MOV.U32 R9, RZ, RZ, c[0x0][0x188] ;  /* 0x00006200ff097624 */ /* 0x000fc400078e00ff */
[----:B------:R-:W-:Y:S01]  /*3170*/  IMAD.SHL.U32 R27, R27, 0x20, RZ ;  /* 0x000000201b1b7824 */ /* 0x000fe200078e00ff */
[----:B------:R-:W2:Y:S01]  /*3180*/  @P0 LDG.E.U16 R156, [R28.64] ;  /* 0x000000041c9c0981 */ /* 0x000ea2000c1e1500 */
[----:B-1----:R-:W-:Y:S01]  /*3190*/  IMAD.WIDE R6, R252, 0x2, R28 ;  /* 0x00000002fc067825 */ /* 0x002fe200078e021c */
[----:B------:R-:W-:-:S03]  /*31a0*/  PRMT R186, RZ, 0x7610, R186 ;  /* 0x00007610ffba7816 */ /* 0x000fc600000000ba */
[----:B------:R-:W-:Y:S01]  /*31b0*/  IMAD R9, R9, 0x13, RZ ;  /* 0x0000001309097824 */ /* 0x000fe200078e02ff */
[----:B------:R1:W2:Y:S01]  /*31c0*/  @P2 LDG.E.U16 R170, [R6.64] ;  /* 0x0000000406aa2981 */ /* 0x0002a2000c1e1500 */
[C---:B------:R-:W-:Y:S01]  /*31d0*/  ISETP.GT.AND P4, PT, R5.reuse, 0x14, PT ;  /* 0x000000140500780c */ /* 0x040fe20003f84270 */
[----:B0-----:R-:W-:Y:S01]  /*31e0*/  IMAD.MOV.U32 R13, RZ, RZ, c[0x0][0x188] ;  /* 0x00006200ff0d7624 */ /* 0x001fe200078e00ff */
[----:B------:R-:W-:Y:S01]  /*31f0*/  ISETP.GT.AND P0, PT, R5, 0x15, PT ;  /* 0x000000150500780c */ /* 0x000fe20003f04270 */
[----:B------:R-:W-:Y:S01]  /*3200*/  IMAD.WIDE R26, R27, 0x2, R28 ;  /* 0x000000021b1a7825 */ /* 0x000fe200078e021c */
[----:B------:R-:W-:-:S03]  /*3210*/  PRMT R56, RZ, 0x7610, R56 ;  /* 0x00007610ff387816 */ /* 0x000fc60000000038 */
[----:B------:R-:W-:Y:S01]  /*3220*/  IMAD.WIDE R8, R9, 0x2, R28 ;  /* 0x0000000209087825 */ /* 0x000fe200078e021c */
[----:B------:R0:W2:Y:S03]  /*3230*/  @P5 LDG.E.U16 R186, [R26.64] ;  /* 0x000000041aba5981 */ /* 0x0000a6000c1e1500 */
[----:B-1----:R-:W-:Y:S01]  /*3240*/  IMAD.MOV.U32 R7, RZ, RZ, c[0x0][0x188] ;  /* 0x00006200ff077624 */ /* 0x002fe200078e00ff */
[----:B------:R-:W-:Y:S01]  /*3250*/  ISETP.GT.AND P2, PT, R5, 0x16, PT ;  /* 0x000000160500780c */ /* 0x000fe20003f44270 */
[----:B------:R-:W-:Y:S01]  /*3260*/  IMAD R13, R13, 0x14, RZ ;  /* 0x000000140d0d7824 */ /* 0x000fe200078e02ff */
[----:B------:R-:W-:Y:S01]  /*3270*/  PRMT R57, RZ, 0x7610, R57 ;  /* 0x00007610ff397816 */ /* 0x000fe20000000039 */
[----:B------:R-:W-:Y:S01]  /*3280*/  IMAD R7, R7, 0x15, RZ ;  /* 0x0000001507077824 */ /* 0x000fe200078e02ff */
[----:B------:R1:W2:Y:S01]  /*3290*/  @P3 LDG.E.U16 R56, [R8.64] ;  /* 0x0000000408383981 */ /* 0x0002a2000c1e1500 */
[----:B------:R-:W-:Y:S01]  /*32a0*/  PRMT R58, RZ, 0x7610, R58 ;  /* 0x00007610ff3a7816 */ /* 0x000fe2000000003a */
[----:B0-----:R-:W-:Y:S01]  /*32b0*/  IMAD.MOV.U32 R27, RZ, RZ, c[0x0][0x188] ;  /* 0x00006200ff1b7624 */ /* 0x001fe200078e00ff */
[----:B------:R-:W-:Y:S01]  /*32c0*/  ISETP.GT.AND P1, PT, R5, 0x28, PT ;  /* 0x000000280500780c */ /* 0x000fe20003f24270 */
[----:B------:R-:W-:-:S04]  /*32d0*/  IMAD.WIDE R12, R13, 0x2, R28 ;  /* 0x000000020d0c7825 */ /* 0x000fc800078e021c */
[----:B------:R-:W-:Y:S01]  /*32e0*/  IMAD.WIDE R6, R7, 0x2, R28 ;  /* 0x0000000207067825 */ /* 0x000fe200078e021c */
[----:B------:R0:W2:Y:S03]  /*32f0*/  @P4 LDG.E.U16 R57, [R12.64] ;  /* 0x000000040c394981 */ /* 0x0000a6000c1e1500 */
[----:B-1----:R-:W-:Y:S01]  /*3300*/  IMAD.MOV.U32 R9, RZ, RZ, c[0x0][0x188] ;  /* 0x00006200ff097624 */ /* 0x002fe200078e00ff */
[----:B------:R1:W2:Y:S01]  /*3310*/  @P0 LDG.E.U16 R58, [R6.64] ;  /* 0x00000004063a0981 */ /* 0x0002a2000c1e1500 */
[----:B------:R-:W-:Y:S01]  /*3320*/  IMAD R27, R27, 0x16, RZ ;  /* 0x000000161b1b7824 */ /* 0x000fe200078e02ff */
[----:B------:R-:W-:Y:S01]  /*3330*/  PRMT R59, RZ, 0x7610, R59 ;  /* 0x00007610ff3b7816 */ /* 0x000fe2000000003b */
[----:B------:R-:W-:Y:S02]  /*3340*/  IMAD R9, R9, 0x28, RZ ;  /* 0x0000002809097824 */ /* 0x000fe400078e02ff */
[----:B------:R-:W-:Y:S01]  /*3350*/  IMAD.MOV.U32 R26, RZ, RZ, c[0x0][0x188] ;  /* 0x00006200ff1a7624 */ /* 0x000fe200078e00ff */
[----:B------:R-:W-:Y:S01]  /*3360*/  PRMT R187, RZ, 0x7610, R187 ;  /* 0x00007610ffbb7816 */ /* 0x000fe200000000bb */
[----:B0-----:R-:W-:Y:S01]  /*3370*/  IMAD.MOV.U32 R12, RZ, RZ, c[0x0][0x188] ;  /* 0x00006200ff0c7624 */ /* 0x001fe200078e00ff */
[----:B------:R-:W-:Y:S01]  /*3380*/  ISETP.GT.AND P4, PT, R5, 0x30, PT ;  /* 0x000000300500780c */ /* 0x000fe20003f84270 */
[----:B------:R-:W-:-:S02]  /*3390*/  IMAD.MOV.U32 R13, RZ, RZ, c[0x0][0x188] ;  /* 0x00006200ff0d7624 */ /* 0x000fc400078e00ff */
[----:B-1----:R-:W-:-:S04]  /*33a0*/  IMAD.WIDE R6, R27, 0x2, R28 ;  /* 0x000000021b067825 */ /* 0x002fc800078e021c */
[----:B------:R-:W-:Y:S01]  /*33b0*/  IMAD.WIDE R8, R9, 0x2, R28 ;  /* 0x0000000209087825 */ /* 0x000fe200078e021c */
[----:B------:R0:W2:Y:S03]  /*33c0*/  @P2 LDG.E.U16 R59, [R6.64] ;  /* 0x00000004063b2981 */ /* 0x0000a6000c1e1500 */
[----:B------:R-:W-:Y:S01]  /*33d0*/  IMAD R26, R26, 0x19, RZ ;  /* 0x000000191a1a7824 */ /* 0x000fe200078e02ff */
[----:B------:R1:W2:Y:S01]  /*33e0*/  @P1 LDG.E.U16 R187, [R8.64] ;  /* 0x0000000408bb1981 */ /* 0x0002a2000c1e1500 */
[----:B------:R-:W-:Y:S02]  /*33f0*/  IMAD R12, R12, 0x17, RZ ;  /* 0x000000170c0c7824 */ /* 0x000fe400078e02ff */
[----:B------:R-:W-:Y:S01]  /*3400*/  IMAD R13, R13, 0x30, RZ ;  /* 0x000000300d0d7824 */ /* 0x000fe200078e02ff */
[----:B------:R-:W-:Y:S01]  /*3410*/  PRMT R188, RZ, 0x7610, R188 ;  /* 0x00007610ffbc7816 */ /* 0x000fe200000000bc */
[----:B0-----:R-:W-:Y:S01]  /*3420*/  IMAD.WIDE R6, R26, 0x2, R28 ;  /* 0x000000021a067825 */ /* 0x001fe200078e021c */
[----:B------:R-:W-:-:S03]  /*3430*/  ISETP.GT.AND P1, PT, R5, 0x1a, PT ;  /* 0x0000001a0500780c */ /* 0x000fc60003f24270 */
[----:B------:R-:W-:Y:S02]  /*3440*/  IMAD.MOV.U32 R26, RZ, RZ, c[0x0][0x188] ;  /* 0x00006200ff1a7624 */ /* 0x000fe400078e00ff */
[----:B-1----:R-:W-:-:S04]  /*3450*/  IMAD.WIDE R8, R12, 0x2, R28 ;  /* 0x000000020c087825 */ /* 0x002fc800078e021c */
[----:B------:R-:W-:-:S04]  /*3460*/  IMAD.WIDE R12, R13, 0x2, R28 ;  /* 0x000000020d0c7825 */ /* 0x000fc800078e021c */
[----:B------:R-:W-:Y:S01]  /*3470*/  IMAD R26, R26, 0x1a, RZ ;  /* 0x0000001a1a1a7824 */ /* 0x000fe200078e02ff */
[----:B------:R0:W2:Y:S01]  /*3480*/  @P4 LDG.E.U16 R188, [R12.64] ;  /* 0x000000040cbc4981 */ /* 0x0000a2000c1e1500 */
[C---:B------:R-:W-:Y:S02]  /*3490*/  ISETP.GT.AND P3, PT, R5.reuse, 0x17, PT ;  /* 0x000000170500780c */ /* 0x040fe40003f64270 */
[----:B------:R-:W-:Y:S02]  /*34a0*/  PRMT R172, RZ, 0x7610, R172 ;  /* 0x00007610ffac7816 */ /* 0x000fe400000000ac */
[----:B------:R-:W-:Y:S01]  /*34b0*/  ISETP.GT.AND P0, PT, R5, 0x19, PT ;  /* 0x000000190500780c */ /* 0x000fe20003f04270 */
[----:B0-----:R-:W-:-:S04]  /*34c0*/  IMAD.WIDE R12, R26, 0x2, R28 ;  /* 0x000000021a0c7825 */ /* 0x001fc800078e021c */
[----:B------:R-:W-:Y:S01]  /*34d0*/  IMAD.MOV.U32 R26, RZ, RZ, c[0x0][0x188] ;  /* 0x00006200ff1a7624 */ /* 0x000fe200078e00ff */
[----:B------:R0:W2:Y:S03]  /*34e0*/  @P1 LDG.E.U16 R172, [R12.64] ;  /* 0x000000040cac1981 */ /* 0x0000a6000c1e1500 */
[----:B------:R-:W-:Y:S01]  /*34f0*/  IMAD R26, R26, 0x1b, RZ ;  /* 0x0000001b1a1a7824 */ /* 0x000fe200078e02ff */
[----:B------:R-:W-:Y:S01]  /*3500*/  PRMT R60, RZ, 0x7610, R60 ;  /* 0x00007610ff3c7816 */ /* 0x000fe2000000003c */
[----:B------:R-:W-:Y:S01]  /*3510*/  IMAD.MOV.U32 R27, RZ, RZ, c[0x0][0x188] ;  /* 0x00006200ff1b7624 */ /* 0x000fe200078e00ff */
[----:B------:R-:W-:Y:S02]  /*3520*/  PRMT R169, RZ, 0x7610, R169 ;  /* 0x00007610ffa97816 */ /* 0x000fe400000000a9 */
[C---:B------:R-:W-:Y:S01]  /*3530*/  ISETP.GT.AND P5, PT, R5.reuse, 0x38, PT ;  /* 0x000000380500780c */ /* 0x040fe20003fa4270 */
[----:B0-----:R-:W-:Y:S01]  /*3540*/  IMAD.WIDE R12, R26, 0x2, R28 ;  /* 0x000000021a0c7825 */ /* 0x001fe200078e021c */
[----:B------:R-:W-:Y:S01]  /*3550*/  ISETP.GT.AND P2, PT, R5, 0x1b, PT ;  /* 0x0000001b0500780c */ /* 0x000fe20003f44270 */
[----:B------:R0:W2:Y:S02]  /*3560*/  @P3 LDG.E.U16 R60, [R8.64] ;  /* 0x00000004083c3981 */ /* 0x0000a4000c1e1500 */
[----:B------:R-:W-:-:S02]  /*3570*/  IMAD.MOV.U32 R26, RZ, RZ, c[0x0][0x188] ;  /* 0x00006200ff1a7624 */ /* 0x000fc400078e00ff */
[----:B------:R-:W-:Y:S01]  /*3580*/  IMAD R27, R27, 0x38, RZ ;  /* 0x000000381b1b7824 */ /* 0x000fe200078e02ff */
[----:B------:R1:W2:Y:S01]  /*3590*/  @P0 LDG.E.U16 R169, [R6.64] ;  /* 0x0000000406a90981 */ /* 0x0002a2000c1e1500 */
[----:B------:R-:W-:Y:S01]  /*35a0*/  IMAD R26, R26, 0x1c, RZ ;  /* 0x0000001c1a1a7824 */ /* 0x000fe200078e02ff */
[C---:B------:R-:W-:Y:S02]  /*35b0*/  ISETP.GT.AND P0, PT, R5.reuse, 0x1c, PT ;  /* 0x0000001c0500780c */ /* 0x040fe40003f04270 */
[----:B------:R-:W-:Y:S01]  /*35c0*/  ISETP.GT.AND P3, PT, R5, 0x1d, PT ;  /* 0x0000001d0500780c */ /* 0x000fe20003f64270 */
[----:B0-----:R-:W-:Y:S01]  /*35d0*/  IMAD.WIDE R8, R27, 0x2, R28 ;  /* 0x000000021b087825 */ /* 0x001fe200078e021c */
[----:B------:R-:W-:-:S03]  /*35e0*/  PRMT R189, RZ, 0x7610, R189 ;  /* 0x00007610ffbd7816 */ /* 0x000fc600000000bd */
[----:B------:R-:W-:Y:S02]  /*35f0*/  IMAD.MOV.U32 R27, RZ, RZ, c[0x0][0x188] ;  /* 0x00006200ff1b7624 */ /* 0x000fe400078e00ff */
[----:B-1----:R-:W-:Y:S01]  /*3600*/  IMAD.WIDE R6, R26, 0x2, R28 ;  /* 0x000000021a067825 */ /* 0x002fe200078e021c */
[----:B------:R-:W-:Y:S01]  /*3610*/  PRMT R61, RZ, 0x7610, R61 ;  /* 0x00007610ff3d7816 */ /* 0x000fe2000000003d */
[----:B------:R0:W2:Y:S02]  /*3620*/  @P5 LDG.E.U16 R189, [R8.64] ;  /* 0x0000000408bd5981 */ /* 0x0000a4000c1e1500 */
[----:B------:R-:W-:Y:S02]  /*3630*/  IMAD.MOV.U32 R26, RZ, RZ, c[0x0][0x188] ;  /* 0x00006200ff1a7624 */ /* 0x000fe400078e00ff */
[----:B------:R-:W-:Y:S01]  /*3640*/  IMAD R27, R27, 0x1d, RZ ;  /* 0x0000001d1b1b7824 */ /* 0x000fe200078e02ff */
[----:B------:R-:W-:Y:S01]  /*3650*/  ISETP.GT.AND P1, PT, R5, 0x1e, PT ;  /* 0x0000001e0500780c */ /* 0x000fe20003f24270 */
[----:B------:R-:W-:Y:S01]  /*3660*/  IMAD R26, R26, 0x1e, RZ ;  /* 0x0000001e1a1a7824 */ /* 0x000fe200078e02ff */
[----:B------:R-:W-:Y:S01]  /*3670*/  PRMT R62, RZ, 0x7610, R62 ;  /* 0x00007610ff3e7816 */ /* 0x000fe2000000003e */
[----:B------:R1:W2:Y:S01]  /*3680*/  @P2 LDG.E.U16 R61, [R12.64] ;  /* 0x000000040c3d2981 */ /* 0x0002a2000c1e1500 */
[----:B------:R-:W-:Y:S01]  /*3690*/  PRMT R63, RZ, 0x7610, R63 ;  /* 0x00007610ff3f7816 */ /* 0x000fe2000000003f */
[----:B0-----:R-:W-:Y:S01]  /*36a0*/  IMAD.WIDE R8, R27, 0x2, R28 ;  /* 0x000000021b087825 */ /* 0x001fe200078e021c */
[----:B------:R-:W-:-:S02]  /*36b0*/  PRMT R64, RZ, 0x7610, R64 ;  /* 0x00007610ff407816 */ /* 0x000fc40000000040 */
[----:B------:R0:W2:Y:S01]  /*36c0*/  @P0 LDG.E.U16 R62, [R6.64] ;  /* 0x00000004063e0981 */ /* 0x0000a2000c1e1500 */
[C---:B------:R-:W-:Y:S01]  /*36d0*/  ISETP.GT.AND P0, PT, R5.reuse, 0x1f, PT ;  /* 0x0000001f0500780c */ /* 0x040fe20003f04270 */
[----:B-1----:R-:W-:Y:S02]  /*36e0*/  IMAD.WIDE R12, R26, 0x2, R28 ;  /* 0x000000021a0c7825 */ /* 0x002fe400078e021c */
[----:B------:R1:W2:Y:S02]  /*36f0*/  @P3 LDG.E.U16 R63, [R8.64] ;  /* 0x00000004083f3981 */ /* 0x0002a4000c1e1500 */
[----:B------:R-:W-:Y:S01]  /*3700*/  IMAD.MOV.U32 R26, RZ, RZ, c[0x0][0x188] ;  /* 0x00006200ff1a7624 */ /* 0x000fe200078e00ff */
[----:B------:R-:W-:Y:S01]  /*3710*/  ISETP.GT.AND P2, PT, R5, 0x21, PT ;  /* 0x000000210500780c */ /* 0x000fe20003f44270 */
[----:B------:R0:W2:Y:S02]  /*3720*/  @P1 LDG.E.U16 R64, [R12.64] ;  /* 0x000000040c401981 */ /* 0x0000a4000c1e1500 */
[----:B------:R-:W-:-:S02]  /*3730*/  IMAD R26, R26, 0x1f, RZ ;  /* 0x0000001f1a1a7824 */ /* 0x000fc400078e02ff */
[----:B-1----:R-:W-:Y:S01]  /*3740*/  IMAD.MOV.U32 R9, RZ, RZ, c[0x0][0x188] ;  /* 0x00006200ff097624 */ /* 0x002fe200078e00ff */
[C---:B------:R-:W-:Y:S01]  /*3750*/  ISETP.GT.AND P1, PT, R5.reuse, 0x22, PT ;  /* 0x000000220500780c */ /* 0x040fe20003f24270 */
[----:B0-----:R-:W-:Y:S01]  /*3760*/  IMAD.WIDE R6, R26, 0x2, R28 ;  /* 0x000000021a067825 */ /* 0x001fe200078e021c */
[----:B------:R-:W-:-:S03]  /*3770*/  ISETP.GT.AND P3, PT, R5, 0x23, PT ;  /* 0x000000230500780c */ /* 0x000fc60003f64270 */
[----:B------:R-:W-:Y:S02]  /*3780*/  IMAD R9, R9, 0x21, RZ ;  /* 0x0000002109097824 */ /* 0x000fe400078e02ff */
[----:B------:R-:W-:Y:S01]  /*3790*/  IMAD.MOV.U32 R27, RZ, RZ, c[0x0][0x188] ;  /* 0x00006200ff1b7624 */ /* 0x000fe200078e00ff */
[----:B------:R-:W-:Y:S01]  /*37a0*/  PRMT R65, RZ, 0x7610, R65 ;  /* 0x00007610ff417816 */ /* 0x000fe20000000041 */
[----:B------:R-:W-:Y:S01]  /*37b0*/  IMAD.MOV.U32 R26, RZ, RZ, c[0x0][0x188] ;  /* 0x00006200ff1a7624 */ /* 0x000fe200078e00ff */
[----:B------:R-:W-:Y:S01]  /*37c0*/  PRMT R181, RZ, 0x7610, R181 ;  /* 0x00007610ffb57816 */ /* 0x000fe200000000b5 */
[----:B------:R-:W-:Y:S01]  /*37d0*/  IMAD.WIDE R8, R9, 0x2, R28 ;  /* 0x0000000209087825 */ /* 0x000fe200078e021c */
[----:B------:R-:W-:Y:S02]  /*37e0*/  PRMT R174, RZ, 0x7610, R174 ;  /* 0x00007610ffae7816 */ /* 0x000fe400000000ae */
[----:B------:R-:W-:Y:S01]  /*37f0*/  PRMT R66, RZ, 0x7610, R66 ;  /* 0x00007610ff427816 */ /* 0x000fe20000000042 */
[----:B------:R-:W-:Y:S01]  /*3800*/  IMAD R27, R27, 0x22, RZ ;  /* 0x000000221b1b7824 */ /* 0x000fe200078e02ff */
[----:B------:R0:W2:Y:S01]  /*3810*/  @P0 LDG.E.U16 R65, [R6.64] ;  /* 0x0000000406410981 */ /* 0x0000a2000c1e1500 */
[----:B------:R-:W-:-:S02]  /*3820*/  IMAD R26, R26, 0x23, RZ ;  /* 0x000000231a1a7824 */ /* 0x000fc400078e02ff */
[--C-:B------:R-:W-:Y:S01]  /*3830*/  IMAD.WIDE R12, R27, 0x2, R28.reuse ;  /* 0x000000021b0c7825 */ /* 0x100fe200078e021c */
[----:B------:R1:W2:Y:S01]  /*3840*/  @P2 LDG.E.U16 R181, [R8.64] ;  /* 0x0000000408b52981 */ /* 0x0002a2000c1e1500 */
[C---:B------:R-:W-:Y:S02]  /*3850*/  ISETP.GT.AND P2, PT, R5.reuse, 0x24, PT ;  /* 0x000000240500780c */ /* 0x040fe40003f44270 */
[----:B------:R-:W-:Y:S01]  /*3860*/  IMAD.WIDE R26, R26, 0x2, R28 ;  /* 0x000000021a1a7825 */ /* 0x000fe200078e021c */
[----:B------:R1:W2:Y:S03]  /*3870*/  @P1 LDG.E.U16 R174, [R12.64] ;  /* 0x000000040cae1981 */ /* 0x0002a6000c1e1500 */
[----:B0-----:R-:W-:Y:S01]  /*3880*/  IMAD.MOV.U32 R7, RZ, RZ, c[0x0][0x188] ;  /* 0x00006200ff077624 */ /* 0x001fe200078e00ff */
[----:B------:R0:W2:Y:S01]  /*3890*/  @P3 LDG.E.U16 R66, [R26.64] ;  /* 0x000000041a423981 */ /* 0x0000a2000c1e1500 */
[----:B------:R-:W-:-:S02]  /*38a0*/  ISETP.GT.AND P3, PT, R5, 0x26, PT ;  /* 0x000000260500780c */ /* 0x000fc40003f64270 */
[----:B------:R-:W-:Y:S01]  /*38b0*/  IMAD R7, R7, 0x24, RZ ;  /* 0x0000002407077824 */ /* 0x000fe200078e02ff */
[----:B------:R-:W-:Y:S01]  /*38c0*/  PRMT R67, RZ, 0x7610, R67 ;  /* 0x00007610ff437816 */ /* 0x000fe20000000043 */
[----:B-1----:R-:W-:Y:S01]  /*38d0*/  IMAD.MOV.U32 R13, RZ, RZ, c[0x0][0x188] ;  /* 0x00006200ff0d7624 */ /* 0x002fe200078e00ff */
[----:B------:R-:W-:Y:S01]  /*38e0*/  ISETP.GT.AND P1, PT, R5, 0x25, PT ;  /* 0x000000250500780c */ /* 0x000fe20003f24270 */
[----:B------:R-:W-:-:S04]  /*38f0*/  IMAD.WIDE R6, R7, 0x2, R28 ;  /* 0x0000000207067825 */ /* 0x000fc800078e021c */
[----:B0-----:R-:W-:Y:S01]  /*3900*/  IMAD.MOV.U32 R27, RZ, RZ, c[0x0][0x188] ;  /* 0x00006200ff1b7624 */ /* 0x001fe200078e00ff */
[----:B------:R-:W-:Y:S01]  /*3910*/  PRMT R69, RZ, 0x7610, R69 ;  /* 0x00007610ff457816 */ /* 0x000fe20000000045 */
[----:B------:R-:W-:Y:S01]  /*3920*/  IMAD.MOV.U32 R9, RZ, RZ, c[0x0][0x188] ;  /* 0x00006200ff097624 */ /* 0x000fe200078e00ff */
[----:B------:R0:W2:Y:S01]  /*3930*/  @P2 LDG.E.U16 R67, [R6.64] ;  /* 0x0000000406432981 */ /* 0x0000a2000c1e1500 */
[----:B------:R-:W-:Y:S02]  /*3940*/  IMAD R13, R13, 0x26, RZ ;  /* 0x000000260d0d7824 */ /* 0x000fe400078e02ff */
[----:B------:R-:W-:Y:S01]  /*3950*/  IMAD R27, R27, 0x27, RZ ;  /* 0x000000271b1b7824 */ /* 0x000fe200078e02ff */
[----:B------:R-:W-:Y:S01]  /*3960*/  ISETP.GT.AND P4, PT, R5, 0x27, PT ;  /* 0x000000270500780c */ /* 0x000fe20003f84270 */
[----:B------:R-:W-:Y:S02]  /*3970*/  IMAD R9, R9, 0x25, RZ ;  /* 0x0000002509097824 */ /* 0x000fe400078e02ff */
[----:B------:R-:W-:Y:S01]  /*3980*/  IMAD.WIDE R12, R13, 0x2, R28 ;  /* 0x000000020d0c7825 */ /* 0x000fe200078e021c */
[----:B------:R-:W-:-:S03]  /*3990*/  PRMT R68, RZ, 0x7610, R68 ;  /* 0x00007610ff447816 */ /* 0x000fc60000000044 */
[--C-:B0-----:R-:W-:Y:S01]  /*39a0*/  IMAD.WIDE R6, R27, 0x2, R28.reuse ;  /* 0x000000021b067825 */ /* 0x101fe200078e021c */
[----:B------:R-:W-:Y:S01]  /*39b0*/  ISETP.GT.AND P0, PT, R5, 0x29, PT ;  /* 0x000000290500780c */ /* 0x000fe20003f04270 */
[----:B------:R0:W2:Y:S02]  /*39c0*/  @P3 LDG.E.U16 R69, [R12.64] ;  /* 0x000000040c453981 */ /* 0x0000a4000c1e1500 */
[----:B------:R-:W-:Y:S02]  /*39d0*/  IMAD.MOV.U32 R27, RZ, RZ, c[0x0][0x188] ;  /* 0x00006200ff1b7624 */ /* 0x000fe400078e00ff */
[----:B------:R-:W-:Y:S01]  /*39e0*/  IMAD.WIDE R8, R9, 0x2, R28 ;  /* 0x0000000209087825 */ /* 0x000fe200078e021c */
[----:B------:R-:W-:-:S03]  /*39f0*/  PRMT R70, RZ, 0x7610, R70 ;  /* 0x00007610ff467816 */ /* 0x000fc60000000046 */
[----:B------:R-:W-:Y:S01]  /*3a00*/  IMAD R27, R27, 0x29, RZ ;  /* 0x000000291b1b7824 */ /* 0x000fe200078e02ff */
[----:B------:R1:W2:Y:S01]  /*3a10*/  @P1 LDG.E.U16 R68, [R8.64] ;  /* 0x0000000408441981 */ /* 0x0002a2000c1e1500 */
[----:B0-----:R-:W-:Y:S02]  /*3a20*/  IMAD.MOV.U32 R13, RZ, RZ, c[0x0][0x188] ;  /* 0x00006200ff0d7624 */ /* 0x001fe400078e00ff */
[----:B------:R-:W-:Y:S01]  /*3a30*/  IMAD.MOV.U32 R26, RZ, RZ, c[0x0][0x188] ;  /* 0x00006200ff1a7624 */ /* 0x000fe200078e00ff */
[----:B------:R-:W-:Y:S01]  /*3a40*/  ISETP.GT.AND P1, PT, R5, 0x2a, PT ;  /* 0x0000002a0500780c */ /* 0x000fe20003f24270 */
[----:B------:R-:W-:Y:S01]  /*3a50*/  IMAD R13, R13, 0x31, RZ ;  /* 0x000000310d0d7824 */ /* 0x000fe200078e02ff */
[----:B------:R-:W-:Y:S01]  /*3a60*/  PRMT R179, RZ, 0x7610, R179 ;  /* 0x00007610ffb37816 */ /* 0x000fe200000000b3 */
[----:B------:R-:W-:Y:S01]  /*3a70*/  IMAD R26, R26, 0x39, RZ ;  /* 0x000000391a1a7824 */ /* 0x000fe200078e02ff */
[----:B------:R0:W2:Y:S01]  /*3a80*/  @P4 LDG.E.U16 R70, [R6.64] ;  /* 0x0000000406464981 */ /* 0x0000a2000c1e1500 */
[----:B-1----:R-:W-:Y:S01]  /*3a90*/  IMAD.WIDE R8, R27, 0x2, R28 ;  /* 0x000000021b087825 */ /* 0x002fe200078e021c */
[----:B------:R-:W-:-:S03]  /*3aa0*/  ISETP.GT.AND P3, PT, R5, 0x31, PT ;  /* 0x000000310500780c */ /* 0x000fc60003f64270 */
[----:B------:R-:W-:Y:S01]  /*3ab0*/  IMAD.MOV.U32 R27, RZ, RZ, c[0x0][0x188] ;  /* 0x00006200ff1b7624 */ /* 0x000fe200078e00ff */
[----:B------:R1:W2:Y:S03]  /*3ac0*/  @P0 LDG.E.U16 R179, [R8.64] ;  /* 0x0000000408b30981 */ /* 0x0002a6000c1e1500 */
[----:B------:R-:W-:Y:S02]  /*3ad0*/  IMAD R27, R27, 0x2a, RZ ;  /* 0x0000002a1b1b7824 */ /* 0x000fe400078e02ff */
[----:B0-----:R-:W-:Y:S01]  /*3ae0*/  IMAD.WIDE R6, R13, 0x2, R28 ;  /* 0x000000020d067825 */ /* 0x001fe200078e021c */
[----:B------:R-:W-:-:S03]  /*3af0*/  PRMT R176, RZ, 0x7610, R176 ;  /* 0x00007610ffb07816 */ /* 0x000fc600000000b0 */
[----:B------:R-:W-:Y:S01]  /*3b00*/  IMAD.WIDE R12, R26, 0x2, R28 ;  /* 0x000000021a0c7825 */ /* 0x000fe200078e021c */
[----:B------:R-:W-:-:S03]  /*3b10*/  ISETP.GT.AND P2, PT, R5, 0x2c, PT ;  /* 0x0000002c0500780c */ /* 0x000fc60003f44270 */
[----:B------:R-:W-:Y:S02]  /*3b20*/  IMAD.MOV.U32 R26, RZ, RZ, c[0x0][0x188] ;  /* 0x00006200ff1a7624 */ /* 0x000fe400078e00ff */
[----:B-1----:R-:W-:Y:S01]  /*3b30*/  IMAD.WIDE R8, R27, 0x2, R28 ;  /* 0x000000021b087825 */ /* 0x002fe200078e021c */
[----:B------:R-:W-:Y:S02]  /*3b40*/  ISETP.GT.AND P0, PT, R5, 0x2b, PT ;  /* 0x0000002b0500780c */ /* 0x000fe40003f04270 */
[----:B------:R-:W-:Y:S01]  /*3b50*/  PRMT R177, RZ, 0x7610, R177 ;  /* 0x00007610ffb17816 */ /* 0x000fe200000000b1 */
[----:B------:R-:W-:Y:S01]  /*3b60*/  IMAD.MOV.U32 R27, RZ, RZ, c[0x0][0x188] ;  /* 0x00006200ff1b7624 */ /* 0x000fe200078e00ff */
[----:B------:R0:W2:Y:S01]  /*3b70*/  @P1 LDG.E.U16 R176, [R8.64] ;  /* 0x0000000408b01981 */ /* 0x0000a2000c1e1500 */
[----:B------:R-:W-:Y:S02]  /*3b80*/  IMAD R26, R26, 0x2c, RZ ;  /* 0x0000002c1a1a7824 */ /* 0x000fe400078e02ff */
[----:B------:R-:W-:Y:S01]  /*3b90*/  IMAD R27, R27, 0x2b, RZ ;  /* 0x0000002b1b1b7824 */ /* 0x000fe200078e02ff */
[----:B------:R-:W-:Y:S01]  /*3ba0*/  ISETP.GT.AND P4, PT, R5, 0x39, PT ;  /* 0x000000390500780c */ /* 0x000fe20003f84270 */
[----:B------:R1:W2:Y:S01]  /*3bb0*/  @P3 LDG.E.U16 R177, [R6.64] ;  /* 0x0000000406b13981 */ /* 0x0002a2000c1e1500 */
[----:B------:R-:W-:Y:S01]  /*3bc0*/  PRMT R72, RZ, 0x7610, R72 ;  /* 0x00007610ff487816 */ /* 0x000fe20000000048 */
[----:B0-----:R-:W-:Y:S01]  /*3bd0*/  IMAD.WIDE R8, R26, 0x2, R28 ;  /* 0x000000021a087825 */ /* 0x001fe200078e021c */
[----:B------:R-:W-:-:S03]  /*3be0*/  PRMT R71, RZ, 0x7610, R71 ;  /* 0x00007610ff477816 */ /* 0x000fc60000000047 */
[----:B------:R-:W-:Y:S01]  /*3bf0*/  IMAD.MOV.U32 R26, RZ, RZ, c[0x0][0x188] ;  /* 0x00006200ff1a7624 */ /* 0x000fe200078e00ff */
[----:B------:R-:W-:Y:S01]  /*3c00*/  ISETP.GT.AND P1, PT, R5, 0x2d, PT ;  /* 0x0000002d0500780c */ /* 0x000fe20003f24270 */
[----:B-1----:R-:W-:Y:S01]  /*3c10*/  IMAD.WIDE R6, R27, 0x2, R28 ;  /* 0x000000021b067825 */ /* 0x002fe200078e021c */
[----:B------:R0:W2:Y:S03]  /*3c20*/  @P2 LDG.E.U16 R72, [R8.64] ;  /* 0x0000000408482981 */ /* 0x0000a6000c1e1500 */
[----:B------:R-:W-:Y:S01]  /*3c30*/  IMAD.MOV.U32 R27, RZ, RZ, c[0x0][0x188] ;  /* 0x00006200ff1b7624 */ /* 0x000fe200078e00ff */
[----:B------:R-:W-:Y:S01]  /*3c40*/  PRMT R175, RZ, 0x7610, R175 ;  /* 0x00007610ffaf7816 */ /* 0x000fe200000000af */
[----:B------:R-:W-:Y:S01]  /*3c50*/  IMAD R26, R26, 0x2e, RZ ;  /* 0x0000002e1a1a7824 */ /* 0x000fe200078e02ff */
[----:B------:R1:W2:Y:S01]  /*3c60*/  @P0 LDG.E.U16 R71, [R6.64] ;  /* 0x0000000406470981 */ /* 0x0002a2000c1e1500 */
[----:B------:R-:W-:Y:S01]  /*3c70*/  IMAD R27, R27, 0x2d, RZ ;  /* 0x0000002d1b1b7824 */ /* 0x000fe200078e02ff */
[----:B------:R-:W-:Y:S01]  /*3c80*/  ISETP.GT.AND P0, PT, R5, 0x2f, PT ;  /* 0x0000002f0500780c */ /* 0x000fe20003f04270 */
[----:B0-----:R-:W-:Y:S01]  /*3c90*/  IMAD.WIDE R8, R26, 0x2, R28 ;  /* 0x000000021a087825 */ /* 0x001fe200078e021c */
[----:B------:R-:W-:Y:S01]  /*3ca0*/  PRMT R73, RZ, 0x7610, R73 ;  /* 0x00007610ff497816 */ /* 0x000fe20000000049 */
[----:B------:R0:W3:Y:S02]  /*3cb0*/  @P4 LDG.E.U16 R175, [R12.64] ;  /* 0x000000040caf4981 */ /* 0x0000e4000c1e1500 */
[----:B------:R-:W-:-:S02]  /*3cc0*/  IMAD.MOV.U32 R26, RZ, RZ, c[0x0][0x188] ;  /* 0x00006200ff1a7624 */ /* 0x000fc400078e00ff */
[----:B-1----:R-:W-:Y:S01]  /*3cd0*/  IMAD.WIDE R6, R27, 0x2, R28 ;  /* 0x000000021b067825 */ /* 0x002fe200078e021c */
[----:B------:R-:W-:-:S03]  /*3ce0*/  PRMT R75, RZ, 0x7610, R75 ;  /* 0x00007610ff4b7816 */ /* 0x000fc6000000004b */
[----:B------:R-:W-:Y:S01]  /*3cf0*/  IMAD R26, R26, 0x2f, RZ ;  /* 0x0000002f1a1a7824 */ /* 0x000fe200078e02ff */
[----:B------:R1:W3:Y:S01]  /*3d00*/  @P1 LDG.E.U16 R73, [R6.64] ;  /* 0x0000000406491981 */ /* 0x0002e2000c1e1500 */
[----:B0-----:R-:W-:Y:S01]  /*3d10*/  IMAD.MOV.U32 R12, RZ, RZ, c[0x0][0x188] ;  /* 0x00006200ff0c7624 */ /* 0x001fe200078e00ff */
[----:B------:R-:W-:-:S03]  /*3d20*/  ISETP.GT.AND P1, PT, R5, 0x32, PT ;  /* 0x000000320500780c */ /* 0x000fc60003f24270 */
[----:B------:R-:W-:Y:S02]  /*3d30*/  IMAD R12, R12, 0x32, RZ ;  /* 0x000000320c0c7824 */ /* 0x000fe400078e02ff */
[----:B-1----:R-:W-:Y:S01]  /*3d40*/  IMAD.WIDE R6, R26, 0x2, R28 ;  /* 0x000000021a067825 */ /* 0x002fe200078e021c */
[----:B------:R-:W-:-:S04]  /*3d50*/  PRMT R178, RZ, 0x7610, R178 ;  /* 0x00007610ffb27816 */ /* 0x000fc800000000b2 */
[----:B------:R0:W3:Y:S01]  /*3d60*/  @P0 LDG.E.U16 R75, [R6.64] ;  /* 0x00000004064b0981 */ /* 0x0000e2000c1e1500 */
[----:B------:R-:W-:Y:S01]  /*3d70*/  ISETP.GT.AND P0, PT, R5, 0x33, PT ;  /* 0x000000330500780c */ /* 0x000fe20003f04270 */
[----:B0-----:R-:W-:-:S04]  /*3d80*/  IMAD.WIDE R6, R12, 0x2, R28 ;  /* 0x000000020c067825 */ /* 0x001fc800078e021c */
[----:B------:R-:W-:Y:S01]  /*3d90*/  IMAD.MOV.U32 R12, RZ, RZ, c[0x0][0x188] ;  /* 0x00006200ff0c7624 */ /* 0x000fe200078e00ff */
[----:B------:R0:W3:Y:S03]  /*3da0*/  @P1 LDG.E.U16 R178, [R6.64] ;  /* 0x0000000406b21981 */ /* 0x0000e6000c1e1500 */
[----:B------:R-:W-:Y:S01]  /*3db0*/  IMAD R12, R12, 0x33, RZ ;  /* 0x000000330c0c7824 */ /* 0x000fe200078e02ff */
[----:B------:R-:W-:Y:S02]  /*3dc0*/  PRMT R76, RZ, 0x7610, R76 ;  /* 0x00007610ff4c7816 */ /* 0x000fe4000000004c */
[----:B------:R-:W-:Y:S01]  /*3dd0*/  ISETP.GT.AND P1, PT, R5, 0x34, PT ;  /* 0x000000340500780c */ /* 0x000fe20003f24270 */
[----:B0-----:R-:W-:-:S04]  /*3de0*/  IMAD.WIDE R6, R12, 0x2, R28 ;  /* 0x000000020c067825 */ /* 0x001fc800078e021c */
[----:B------:R-:W-:Y:S01]  /*3df0*/  IMAD.MOV.U32 R12, RZ, RZ, c[0x0][0x188] ;  /* 0x00006200ff0c7624 */ /* 0x000fe200078e00ff */
[----:B------:R0:W3:Y:S03]  /*3e00*/  @P0 LDG.E.U16 R76, [R6.64] ;  /* 0x00000004064c0981 */ /* 0x0000e6000c1e1500 */
[----:B------:R-:W-:Y:S01]  /*3e10*/  IMAD R12, R12, 0x34, RZ ;  /* 0x000000340c0c7824 */ /* 0x000fe200078e02ff */
[C---:B------:R-:W-:Y:S02]  /*3e20*/  ISETP.GT.AND P3, PT, R5.reuse, 0x2e, PT ;  /* 0x0000002e0500780c */ /* 0x040fe40003f64270 */
[----:B------:R-:W-:Y:S01]  /*3e30*/  PRMT R77, RZ, 0x7610, R77 ;  /* 0x00007610ff4d7816 */ /* 0x000fe2000000004d */
[----:B0-----:R-:W-:Y:S01]  /*3e40*/  IMAD.WIDE R6, R12, 0x2, R28 ;  /* 0x000000020c067825 */ /* 0x001fe200078e021c */
[----:B------:R-:W-:-:S03]  /*3e50*/  ISETP.GT.AND P0, PT, R5, 0x35, PT ;  /* 0x000000350500780c */ /* 0x000fc60003f04270 */
[----:B------:R-:W-:Y:S01]  /*3e60*/  IMAD.MOV.U32 R12, RZ, RZ, c[0x0][0x188] ;  /* 0x00006200ff0c7624 */ /* 0x000fe200078e00ff */
[----:B------:R0:W3:Y:S03]  /*3e70*/  @P1 LDG.E.U16 R77, [R6.64] ;  /* 0x00000004064d1981 */ /* 0x0000e6000c1e1500 */
[----:B------:R-:W-:Y:S01]  /*3e80*/  IMAD R12, R12, 0x35, RZ ;  /* 0x000000350c0c7824 */ /* 0x000fe200078e02ff */
[----:B------:R-:W-:Y:S02]  /*3e90*/  PRMT R74, RZ, 0x7610, R74 ;  /* 0x00007610ff4a7816 */ /* 0x000fe4000000004a */
[C---:B------:R-:W-:Y:S02]  /*3ea0*/  ISETP.GT.AND P1, PT, R5.reuse, 0x36, PT ;  /* 0x000000360500780c */ /* 0x040fe40003f24270 */
[----:B------:R-:W-:Y:S01]  /*3eb0*/  PRMT R78, RZ, 0x7610, R78 ;  /* 0x00007610ff4e7816 */ /* 0x000fe2000000004e */
[----:B0-----:R-:W-:Y:S01]  /*3ec0*/  IMAD.WIDE R6, R12, 0x2, R28 ;  /* 0x000000020c067825 */ /* 0x001fe200078e021c */
[----:B------:R0:W3:Y:S03]  /*3ed0*/  @P3 LDG.E.U16 R74, [R8.64] ;  /* 0x00000004084a3981 */ /* 0x0000e6000c1e1500 */
[----:B------:R-:W-:Y:S01]  /*3ee0*/  IMAD.MOV.U32 R12, RZ, RZ, c[0x0][0x188] ;  /* 0x00006200ff0c7624 */ /* 0x000fe200078e00ff */
[----:B------:R-:W-:Y:S01]  /*3ef0*/  ISETP.GT.AND P2, PT, R5, 0x3a, PT ;  /* 0x0000003a0500780c */ /* 0x000fe20003f44270 */
[----:B------:R1:W3:Y:S02]  /*3f00*/  @P0 LDG.E.U16 R78, [R6.64] ;  /* 0x00000004064e0981 */ /* 0x0002e4000c1e1500 */
[----:B------:R-:W-:Y:S01]  /*3f10*/  IMAD R12, R12, 0x36, RZ ;  /* 0x000000360c0c7824 */ /* 0x000fe200078e02ff */
[----:B------:R-:W-:Y:S01]  /*3f20*/  PRMT R79, RZ, 0x7610, R79 ;  /* 0x00007610ff4f7816 */ /* 0x000fe2000000004f */
[----:B0-----:R-:W-:-:S02]  /*3f30*/  IMAD.MOV.U32 R8, RZ, RZ, c[0x0][0x188] ;  /* 0x00006200ff087624 */ /* 0x001fc400078e00ff */
[----:B-1----:R-:W-:Y:S01]  /*3f40*/  IMAD.WIDE R6, R12, 0x2, R28 ;  /* 0x000000020c067825 */ /* 0x002fe200078e021c */
[----:B------:R-:W-:-:S03]  /*3f50*/  PRMT R180, RZ, 0x7610, R180 ;  /* 0x00007610ffb47816 */ /* 0x000fc600000000b4 */
[----:B------:R-:W-:Y:S01]  /*3f60*/  IMAD R8, R8, 0x3a, RZ ;  /* 0x0000003a08087824 */ /* 0x000fe200078e02ff */
[----:B------:R0:W3:Y:S03]  /*3f70*/  @P1 LDG.E.U16 R79, [R6.64] ;  /* 0x00000004064f1981 */ /* 0x0000e6000c1e1500 */
[----:B0-----:R-:W-:-:S05]  /*3f80*/  IMAD.WIDE R6, R8, 0x2, R28 ;  /* 0x0000000208067825 */ /* 0x001fca00078e021c */
[----:B------:R0:W3:Y:S01]  /*3f90*/  @P2 LDG.E.U16 R180, [R6.64] ;  /* 0x0000000406b42981 */ /* 0x0000e2000c1e1500 */
[----:B------:R-:W-:Y:S01]  /*3fa0*/  IMAD.MOV.U32 R8, RZ, RZ, c[0x0][0x188] ;  /* 0x00006200ff087624 */ /* 0x000fe200078e00ff */
[----:B------:R-:W-:-:S03]  /*3fb0*/  ISETP.GT.AND P0, PT, R5, 0x37, PT ;  /* 0x000000370500780c */ /* 0x000fc60003f04270 */
[----:B------:R-:W-:Y:S01]  /*3fc0*/  IMAD R8, R8, 0x37, RZ ;  /* 0x0000003708087824 */ /* 0x000fe200078e02ff */
[----:B------:R-:W-:-:S03]  /*3fd0*/  PRMT R108, RZ, 0x7610, R108 ;  /* 0x00007610ff6c7816 */ /* 0x000fc6000000006c */
[----:B0-----:R-:W-:Y:S01]  /*3fe0*/  IMAD.WIDE R6, R8, 0x2, R28 ;  /* 0x0000000208067825 */ /* 0x001fe200078e021c */
[----:B------:R-:W-:-:S03]  /*3ff0*/  ISETP.GT.AND P1, PT, R5, 0x3b, PT ;  /* 0x0000003b0500780c */ /* 0x000fc60003f24270 */
[----:B------:R-:W-:Y:S02]  /*4000*/  IMAD.MOV.U32 R8, RZ, RZ, c[0x0][0x188] ;  /* 0x00006200ff087624 */ /* 0x000fe400078e00ff */
[----:B------:R0:W3:Y:S02]  /*4010*/  @P0 LDG.E.U16 R108, [R6.64] ;  /* 0x00000004066c0981 */ /* 0x0000e4000c1e1500 */
[----:B------:R-:W-:Y:S01]  /*4020*/  IMAD R8, R8, 0x3b, RZ ;  /* 0x0000003b08087824 */ /* 0x000fe200078e02ff */
[----:B------:R-:W-:Y:S02]  /*4030*/  PRMT R109, RZ, 0x7610, R109 ;  /* 0x00007610ff6d7816 */ /* 0x000fe4000000006d */
        /* <DEDUP_REMOVED lines=17> */
[----:B------:R-:W-:Y:S02]  /*4150*/  ISETP.GT.AND P1, PT, R5, 0x3f, PT ;  /* 0x0000003f0500780c */ /* 0x000fe40003f24270 */
[----:B------:R-:W-:Y:S01]  /*4160*/  PRMT R148, RZ, 0x7610, R148 ;  /* 0x00007610ff947816 */ /* 0x000fe20000000094 */
[----:B0-----:R-:W-:-:S04]  /*4170*/  IMAD.WIDE R6, R8, 0x2, R28 ;  /* 0x0000000208067825 */ /* 0x001fc800078e021c */
[----:B------:R-:W-:Y:S01]  /*4180*/  IMAD.MOV.U32 R8, RZ, RZ, c[0x0][0x188] ;  /* 0x00006200ff087624 */ /* 0x000fe200078e00ff */
[----:B------:R0:W3:Y:S03]  /*4190*/  @P0 LDG.E.U16 R148, [R6.64] ;  /* 0x0000000406940981 */ /* 0x0000e6000c1e1500 */
[----:B------:R-:W-:Y:S01]  /*41a0*/  IMAD R8, R8, 0x3f, RZ ;  /* 0x0000003f08087824 */ /* 0x000fe200078e02ff */
[----:B------:R-:W-:-:S03]  /*41b0*/  PRMT R149, RZ, 0x7610, R149 ;  /* 0x00007610ff957816 */ /* 0x000fc60000000095 */
[----:B0-----:R-:W-:-:S05]  /*41c0*/  IMAD.WIDE R6, R8, 0x2, R28 ;  /* 0x0000000208067825 */ /* 0x001fca00078e021c */
[----:B------:R0:W3:Y:S04]  /*41d0*/  @P1 LDG.E.U16 R149, [R6.64] ;  /* 0x0000000406951981 */ /* 0x0000e8000c1e1500 */
[----:B------:R-:W-:Y:S01]  /*41e0*/  BAR.SYNC.DEFER_BLOCKING 0x0 ;  /* 0x0000000000007b1d */ /* 0x000fe20000010000 */
[----:B------:R-:W-:Y:S01]  /*41f0*/  ISETP.GE.AND P0, PT, R234, R5, PT ;  /* 0x00000005ea00720c */ /* 0x000fe20003f06270 */
[--C-:B0-----:R-:W-:Y:S02]  /*4200*/  IMAD.MOV.U32 R6, RZ, RZ, R150.reuse ;  /* 0x000000ffff067224 */ /* 0x101fe400078e0096 */
[----:B------:R-:W-:Y:S01]  /*4210*/  IMAD.MOV.U32 R7, RZ, RZ, R151 ;  /* 0x000000ffff077224 */ /* 0x000fe200078e0097 */
[----:B------:R-:W-:-:S03]  /*4220*/  PRMT R150, RZ, 0x7610, R150 ;  /* 0x00007610ff967816 */ /* 0x000fc60000000096 */
[----:B------:R-:W-:Y:S01]  /*4230*/  IMAD.WIDE R8, R208, 0x2, R6 ;  /* 0x00000002d0087825 */ /* 0x000fe200078e0206 */
[----:B------:R-:W-:-:S03]  /*4240*/  PRMT R151, RZ, 0x7610, R151 ;  /* 0x00007610ff977816 */ /* 0x000fc60000000097 */
[--C-:B------:R-:W-:Y:S02]  /*4250*/  IMAD.MOV.U32 R26, RZ, RZ, R152.reuse ;  /* 0x000000ffff1a7224 */ /* 0x100fe400078e0098 */
[----:B------:R-:W-:Y:S01]  /*4260*/  IMAD.MOV.U32 R27, RZ, RZ, R155 ;  /* 0x000000ffff1b7224 */ /* 0x000fe200078e009b */
[----:B------:R0:W3:Y:S01]  /*4270*/  @!P0 LDG.E.U16 R150, [R8.64] ;  /* 0x0000000408968981 */ /* 0x0000e2000c1e1500 */
[----:B------:R-:W-:Y:S01]  /*4280*/  PRMT R152, RZ, 0x7610, R152 ;  /* 0x00007610ff987816 */ /* 0x000fe20000000098 */
[----:B------:R-:W-:Y:S02]  /*4290*/  IMAD.MOV.U32 R12, RZ, RZ, R153 ;  /* 0x000000ffff0c7224 */ /* 0x000fe400078e0099 */
[----:B0-----:R-:W-:-:S05]  /*42a0*/  IMAD.WIDE R8, R208, 0x2, R32 ;  /* 0x00000002d0087825 */ /* 0x001fca00078e0220 */
[----:B------:R0:W3:Y:S01]  /*42b0*/  @!P0 LDG.E.U16 R151, [R8.64] ;  /* 0x0000000408978981 */ /* 0x0000e2000c1e1500 */
[----:B------:R-:W-:Y:S01]  /*42c0*/  IMAD.MOV.U32 R13, RZ, RZ, R154 ;  /* 0x000000ffff0d7224 */ /* 0x000fe200078e009a */
[----:B------:R-:W-:Y:S01]  /*42d0*/  PRMT R153, RZ, 0x7610, R153 ;  /* 0x00007610ff997816 */ /* 0x000fe20000000099 */
[----:B0-----:R-:W-:-:S05]  /*42e0*/  IMAD.WIDE R8, R208, 0x2, R26 ;  /* 0x00000002d0087825 */ /* 0x001fca00078e021a */
[----:B------:R0:W3:Y:S01]  /*42f0*/  @!P0 LDG.E.U16 R152, [R8.64] ;  /* 0x0000000408988981 */ /* 0x0000e2000c1e1500 */
[----:B------:R-:W-:Y:S02]  /*4300*/  PRMT R154, RZ, 0x7610, R154 ;  /* 0x00007610ff9a7816 */ /* 0x000fe4000000009a */
[----:B------:R-:W-:Y:S01]  /*4310*/  LOP3.LUT R11, R11, R10, RZ, 0x3c, !PT ;  /* 0x0000000a0b0b7212 */ /* 0x000fe200078e3cff */
[----:B0-----:R-:W-:-:S03]  /*4320*/  IMAD.WIDE R8, R208, 0x2, R12 ;  /* 0x00000002d0087825 */ /* 0x001fc600078e020c */
[----:B------:R-:W-:Y:S02]  /*4330*/  LOP3.LUT R10, R11, R10, RZ, 0x3c, !PT ;  /* 0x0000000a0b0a7212 */ /* 0x000fe400078e3cff */
[----:B------:R0:W3:Y:S01]  /*4340*/  @!P0 LDG.E.U16 R153, [R8.64] ;  /* 0x0000000408998981 */ /* 0x0000e2000c1e1500 */
[----:B------:R-:W-:Y:S02]  /*4350*/  PRMT R155, RZ, 0x7610, R155 ;  /* 0x00007610ff9b7816 */ /* 0x000fe4000000009b */
[----:B------:R-:W-:Y:S01]  /*4360*/  LOP3.LUT R23, R23, R22, RZ, 0x3c, !PT ;  /* 0x0000001617177212 */ /* 0x000fe200078e3cff */
[----:B0-----:R-:W-:Y:S01]  /*4370*/  IMAD.WIDE R8, R208, 0x2, R24 ;  /* 0x00000002d0087825 */ /* 0x001fe200078e0218 */
[----:B------:R-:W-:-:S04]  /*4380*/  LOP3.LUT R11, R11, R10, RZ, 0x3c, !PT ;  /* 0x0000000a0b0b7212 */ /* 0x000fc800078e3cff */
[----:B------:R0:W3:Y:S01]  /*4390*/  @!P0 LDG.E.U16 R154, [R8.64] ;  /* 0x00000004089a8981 */ /* 0x0000e2000c1e1500 */
[----:B------:R-:W-:Y:S02]  /*43a0*/  LOP3.LUT R22, R23, R22, RZ, 0x3c, !PT ;  /* 0x0000001617167212 */ /* 0x000fe400078e3cff */
[----:B------:R-:W-:Y:S01]  /*43b0*/  LOP3.LUT R35, R35, R34, RZ, 0x3c, !PT ;  /* 0x0000002223237212 */ /* 0x000fe200078e3cff */
[----:B--2---:R1:W-:Y:S01]  /*43c0*/  STS.U16 [R4], R156 ;  /* 0x0000009c04007388 */ /* 0x0043e20000000400 */
[----:B0-----:R-:W-:Y:S01]  /*43d0*/  IMAD.WIDE R8, R208, 0x2, R30 ;  /* 0x00000002d0087825 */ /* 0x001fe200078e021e */
[----:B------:R-:W-:Y:S02]  /*43e0*/  LOP3.LUT R23, R23, R22, RZ, 0x3c, !PT ;  /* 0x0000001617177212 */ /* 0x000fe400078e3cff */
[----:B-1----:R-:W-:Y:S02]  /*43f0*/  PRMT R156, RZ, 0x7610, R156 ;  /* 0x00007610ff9c7816 */ /* 0x002fe4000000009c */
[----:B------:R0:W2:Y:S01]  /*4400*/  @!P0 LDG.E.U16 R155, [R8.64] ;  /* 0x00000004089b8981 */ /* 0x0000a2000c1e1500 */
[----:B------:R-:W-:-:S02]  /*4410*/  LOP3.LUT R34, R35, R34, RZ, 0x3c, !PT ;  /* 0x0000002223227212 */ /* 0x000fc400078e3cff */
[----:B------:R-:W-:Y:S01]  /*4420*/  LOP3.LUT R19, R19, R18, RZ, 0x3c, !PT ;  /* 0x0000001213137212 */ /* 0x000fe200078e3cff */
[----:B------:R1:W-:Y:S01]  /*4430*/  STS.U16 [R4+0x800], R157 ;  /* 0x0008009d04007388 */ /* 0x0003e20000000400 */
[----:B0-----:R-:W-:Y:S01]  /*4440*/  IMAD.WIDE R8, R208, 0x2, R10 ;  /* 0x00000002d0087825 */ /* 0x001fe200078e020a */
[----:B------:R-:W-:Y:S02]  /*4450*/  LOP3.LUT R35, R35, R34, RZ, 0x3c, !PT ;  /* 0x0000002223237212 */ /* 0x000fe400078e3cff */
[----:B-1----:R-:W-:Y:S02]  /*4460*/  PRMT R157, RZ, 0x7610, R157 ;  /* 0x00007610ff9d7816 */ /* 0x002fe4000000009d */
[----:B------:R0:W2:Y:S01]  /*4470*/  @!P0 LDG.E.U16 R156, [R8.64] ;  /* 0x00000004089c8981 */ /* 0x0000a2000c1e1500 */
[----:B------:R-:W-:-:S03]  /*4480*/  LOP3.LUT R18, R19, R18, RZ, 0x3c, !PT ;  /* 0x0000001213127212 */ /* 0x000fc600078e3cff */
        /* <DEDUP_REMOVED lines=8> */
[----:B-1----:R-:W-:-:S04]  /*4510*/  PRMT R159, RZ, 0x7610, R159 ;  /* 0x00007610ff9f7816 */ /* 0x002fc8000000009f */
[----:B------:R0:W2:Y:S01]  /*4520*/  @!P0 LDG.E.U16 R158, [R8.64] ;  /* 0x00000004089e8981 */ /* 0x0000a2000c1e1500 */
[----:B------:R-:W-:-:S03]  /*4530*/  LOP3.LUT R16, R17, R16, RZ, 0x3c, !PT ;  /* 0x0000001011107212 */ /* 0x000fc600078e3cff */
[----:B------:R1:W-:Y:S01]  /*4540*/  STS.U16 [R4+0x2000], R186 ;  /* 0x002000ba04007388 */ /* 0x0003e20000000400 */
[C---:B0-----:R-:W-:Y:S01]  /*4550*/  IMAD.WIDE R8, R208.reuse, 0x2, R18 ;  /* 0x00000002d0087825 */ /* 0x041fe200078e0212 */
[----:B------:R-:W-:Y:S02]  /*4560*/  LOP3.LUT R17, R17, R16, RZ, 0x3c, !PT ;  /* 0x0000001011117212 */ /* 0x000fe400078e3cff */
[----:B-1----:R-:W-:Y:S02]  /*4570*/  PRMT R186, RZ, 0x7610, R186 ;  /* 0x00007610ffba7816 */ /* 0x002fe400000000ba */
[----:B------:R0:W2:Y:S04]  /*4580*/  @!P0 LDG.E.U16 R159, [R8.64] ;  /* 0x00000004089f8981 */ /* 0x0000a8000c1e1500 */
[----:B------:R1:W-:Y:S01]  /*4590*/  STS.U16 [R4+0x2800], R187 ;  /* 0x002800bb04007388 */ /* 0x0003e20000000400 */
[----:B0-----:R-:W-:Y:S01]  /*45a0*/  IMAD.WIDE R8, R208, 0x2, R20 ;  /* 0x00000002d0087825 */ /* 0x001fe200078e0214 */
[----:B-1----:R-:W-:-:S04]  /*45b0*/  PRMT R187, RZ, 0x7610, R187 ;  /* 0x00007610ffbb7816 */ /* 0x002fc800000000bb */
[----:B------:R0:W2:Y:S02]  /*45c0*/  @!P0 LDG.E.U16 R186, [R8.64] ;  /* 0x0000000408ba8981 */ /* 0x0000a4000c1e1500 */
[----:B0-----:R-:W-:Y:S02]  /*45d0*/  IMAD.WIDE R8, R208, 0x2, R16 ;  /* 0x00000002d0087825 */ /* 0x001fe400078e0210 */
[----:B------:R0:W-:Y:S04]  /*45e0*/  STS.U16 [R4+0x3000], R188 ;  /* 0x003000bc04007388 */ /* 0x0001e80000000400 */
[----:B------:R1:W2:Y:S01]  /*45f0*/  @!P0 LDG.E.U16 R187, [R8.64] ;  /* 0x0000000408bb8981 */ /* 0x0002a2000c1e1500 */
[----:B------:R-:W-:Y:S02]  /*4600*/  LOP3.LUT R45, R45, R44, RZ, 0x3c, !PT ;  /* 0x0000002c2d2d7212 */ /* 0x000fe400078e3cff */
[----:B0-----:R-:W-:Y:S01]  /*4610*/  PRMT R188, RZ, 0x7610, R188 ;  /* 0x00007610ffbc7816 */ /* 0x001fe200000000bc */
[----:B-1----:R-:W-:-:S02]  /*4620*/  IMAD.MOV.U32 R8, RZ, RZ, R15 ;  /* 0x000000ffff087224 */ /* 0x002fc400078e000f */
[----:B------:R-:W-:-:S04]  /*4630*/  IMAD.MOV.U32 R9, RZ, RZ, R14 ;  /* 0x000000ffff097224 */ /* 0x000fc800078e000e */
[----:B------:R-:W-:Y:S01]  /*4640*/  IMAD.WIDE R14, R208, 0x2, R8 ;  /* 0x00000002d00e7825 */ /* 0x000fe200078e0208 */
[----:B------:R-:W-:Y:S01]  /*4650*/  LOP3.LUT R44, R45, R44, RZ, 0x3c, !PT ;  /* 0x0000002c2d2c7212 */ /* 0x000fe200078e3cff */
[----:B------:R0:W-:Y:S04]  /*4660*/  STS.U16 [R4+0x3800], R189 ;  /* 0x003800bd04007388 */ /* 0x0001e80000000400 */
[----:B------:R1:W2:Y:S01]  /*4670*/  @!P0 LDG.E.U16 R188, [R14.64] ;  /* 0x000000040ebc8981 */ /* 0x0002a2000c1e1500 */
[----:B------:R-:W-:Y:S02]  /*4680*/  LOP3.LUT R43, R43, R42, RZ, 0x3c, !PT ;  /* 0x0000002a2b2b7212 */ /* 0x000fe400078e3cff */
[----:B------:R-:W-:Y:S02]  /*4690*/  LOP3.LUT R45, R45, R44, RZ, 0x3c, !PT ;  /* 0x0000002c2d2d7212 */ /* 0x000fe400078e3cff */
[----:B0-----:R-:W-:Y:S01]  /*46a0*/  PRMT R189, RZ, 0x7610, R189 ;  /* 0x00007610ffbd7816 */ /* 0x001fe200000000bd */
[----:B-1----:R-:W-:-:S02]  /*46b0*/  IMAD.MOV.U32 R14, RZ, RZ, R37 ;  /* 0x000000ffff0e7224 */ /* 0x002fc400078e0025 */
[----:B------:R-:W-:Y:S01]  /*46c0*/  IMAD.MOV.U32 R15, RZ, RZ, R36 ;  /* 0x000000ffff0f7224 */ /* 0x000fe200078e0024 */
[----:B------:R-:W-:-:S03]  /*46d0*/  LOP3.LUT R42, R43, R42, RZ, 0x3c, !PT ;  /* 0x0000002a2b2a7212 */ /* 0x000fc600078e3cff */
[----:B------:R-:W-:Y:S01]  /*46e0*/  IMAD.WIDE R36, R208, 0x2, R14 ;  /* 0x00000002d0247825 */ /* 0x000fe200078e020e */
[----:B------:R0:W-:Y:S01]  /*46f0*/  STS.U16 [R233+0x100], R192 ;  /* 0x000100c0e9007388 */ /* 0x0001e20000000400 */
[----:B------:R-:W-:-:S03]  /*4700*/  LOP3.LUT R43, R43, R42, RZ, 0x3c, !PT ;  /* 0x0000002a2b2b7212 */ /* 0x000fc600078e3cff */
[----:B------:R1:W2:Y:S01]  /*4710*/  @!P0 LDG.E.U16 R189, [R36.64] ;  /* 0x0000000424bd8981 */ /* 0x0002a2000c1e1500 */
[----:B0-----:R-:W-:Y:S01]  /*4720*/  PRMT R192, RZ, 0x7610, R192 ;  /* 0x00007610ffc07816 */ /* 0x001fe200000000c0 */
[----:B-1----:R-:W-:Y:S01]  /*4730*/  IMAD.WIDE R36, R208, 0x2, R44 ;  /* 0x00000002d0247825 */ /* 0x002fe200078e022c */
[----:B------:R-:W-:-:S04]  /*4740*/  PRMT R193, RZ, 0x7610, R193 ;  /* 0x00007610ffc17816 */ /* 0x000fc800000000c1 */
[----:B------:R0:W2:Y:S01]  /*4750*/  @!P0 LDG.E.U16 R192, [R36.64] ;  /* 0x0000000424c08981 */ /* 0x0000a2000c1e1500 */
[----:B------:R-:W-:Y:S01]  /*4760*/  PRMT R194, RZ, 0x7610, R194 ;  /* 0x00007610ffc27816 */ /* 0x000fe200000000c2 */
[----:B0-----:R-:W-:-:S05]  /*4770*/  IMAD.WIDE R36, R208, 0x2, R42 ;  /* 0x00000002d0247825 */ /* 0x001fca00078e022a */
[----:B------:R0:W2:Y:S02]  /*4780*/  @!P0 LDG.E.U16 R193, [R36.64] ;  /* 0x0000000424c18981 */ /* 0x0000a4000c1e1500 */
[----:B0-----:R-:W-:Y:S02]  /*4790*/  IMAD.MOV.U32 R36, RZ, RZ, R41 ;  /* 0x000000ffff247224 */ /* 0x001fe400078e0029 */
[----:B------:R-:W-:-:S04]  /*47a0*/  IMAD.MOV.U32 R37, RZ, RZ, R40 ;  /* 0x000000ffff257224 */ /* 0x000fc800078e0028 */
[----:B------:R-:W-:Y:S01]  /*47b0*/  IMAD.WIDE R40, R208, 0x2, R36 ;  /* 0x00000002d0287825 */ /* 0x000fe200078e0224 */
[----:B------:R0:W-:Y:S04]  /*47c0*/  STS.U16 [R233+0x1900], R169 ;  /* 0x001900a9e9007388 */ /* 0x0001e80000000400 */
[----:B------:R1:W2:Y:S01]  /*47d0*/  @!P0 LDG.E.U16 R194, [R40.64] ;  /* 0x0000000428c28981 */ /* 0x0002a2000c1e1500 */
[----:B------:R-:W-:Y:S01]  /*47e0*/  PRMT R199, RZ, 0x7610, R199 ;  /* 0x00007610ffc77816 */ /* 0x000fe200000000c7 */
[----:B-1----:R-:W-:Y:S02]  /*47f0*/  IMAD.MOV.U32 R40, RZ, RZ, R167 ;  /* 0x000000ffff287224 */ /* 0x002fe400078e00a7 */
[----:B------:R-:W-:-:S04]  /*4800*/  IMAD.MOV.U32 R41, RZ, RZ, R168 ;  /* 0x000000ffff297224 */ /* 0x000fc800078e00a8 */
[----:B0-----:R-:W-:Y:S01]  /*4810*/  IMAD.WIDE R168, R208, 0x2, R40 ;  /* 0x00000002d0a87825 */ /* 0x001fe200078e0228 */
[----:B------:R-:W-:-:S04]  /*4820*/  PRMT R204, RZ, 0x7610, R204 ;  /* 0x00007610ffcc7816 */ /* 0x000fc800000000cc */
[----:B------:R0:W2:Y:S01]  /*4830*/  @!P0 LDG.E.U16 R199, [R168.64] ;  /* 0x00000004a8c78981 */ /* 0x0000a2000c1e1500 */
[----:B------:R-:W-:Y:S02]  /*4840*/  PRMT R209, RZ, 0x7610, R209 ;  /* 0x00007610ffd17816 */ /* 0x000fe400000000d1 */
[----:B------:R-:W-:Y:S01]  /*4850*/  LOP3.LUT R163, R163, R162, RZ, 0x3c, !PT ;  /* 0x000000a2a3a37212 */ /* 0x000fe200078e3cff */
[----:B0-----:R-:W-:-:S03]  /*4860*/  IMAD.WIDE R168, R208, 0x2, R38 ;  /* 0x00000002d0a87825 */ /* 0x001fc600078e0226 */
[----:B------:R-:W-:Y:S02]  /*4870*/  LOP3.LUT R162, R163, R162, RZ, 0x3c, !PT ;  /* 0x000000a2a3a27212 */ /* 0x000fe400078e3cff */
[----:B------:R0:W2:Y:S01]  /*4880*/  @!P0 LDG.E.U16 R204, [R168.64] ;  /* 0x00000004a8cc8981 */ /* 0x0000a2000c1e1500 */
[----:B------:R-:W-:Y:S02]  /*4890*/  PRMT R214, RZ, 0x7610, R214 ;  /* 0x00007610ffd67816 */ /* 0x000fe400000000d6 */
[----:B------:R-:W-:Y:S01]  /*48a0*/  LOP3.LUT R165, R165, R164, RZ, 0x3c, !PT ;  /* 0x000000a4a5a57212 */ /* 0x000fe200078e3cff */
[----:B0-----:R-:W-:Y:S01]  /*48b0*/  IMAD.WIDE R168, R208, 0x2, R46 ;  /* 0x00000002d0a87825 */ /* 0x001fe200078e022e */
[----:B------:R-:W-:-:S04]  /*48c0*/  LOP3.LUT R163, R163, R162, RZ, 0x3c, !PT ;  /* 0x000000a2a3a37212 */ /* 0x000fc800078e3cff */
[----:B------:R0:W2:Y:S01]  /*48d0*/  @!P0 LDG.E.U16 R209, [R168.64] ;  /* 0x00000004a8d18981 */ /* 0x0000a2000c1e1500 */
[C---:B------:R-:W-:Y:S02]  /*48e0*/  LOP3.LUT R164, R165.reuse, R164, RZ, 0x3c, !PT ;  /* 0x000000a4a5a47212 */ /* 0x040fe400078e3cff */
[----:B------:R-:W-:Y:S01]  /*48f0*/  PRMT R219, RZ, 0x7610, R219 ;  /* 0x00007610ffdb7816 */ /* 0x000fe200000000db */
[----:B0-----:R-:W-:Y:S01]  /*4900*/  IMAD.WIDE R168, R208, 0x2, R160 ;  /* 0x00000002d0a87825 */ /* 0x001fe200078e02a0 */
[----:B------:R-:W-:-:S04]  /*4910*/  LOP3.LUT R165, R165, R164, RZ, 0x3c, !PT ;  /* 0x000000a4a5a57212 */ /* 0x000fc800078e3cff */
[----:B------:R0:W2:Y:S01]  /*4920*/  @!P0 LDG.E.U16 R214, [R168.64] ;  /* 0x00000004a8d68981 */ /* 0x0000a2000c1e1500 */
[----:B------:R-:W-:Y:S01]  /*4930*/  PRMT R224, RZ, 0x7610, R224 ;  /* 0x00007610ffe07816 */ /* 0x000fe200000000e0 */
[----:B------:R-:W-:Y:S02]  /*4940*/  IMAD.MOV.U32 R167, RZ, RZ, R166 ;  /* 0x000000ffffa77224 */ /* 0x000fe400078e00a6 */
[----:B0-----:R-:W-:-:S05]  /*4950*/  IMAD.WIDE R168, R208, 0x2, R162 ;  /* 0x00000002d0a87825 */ /* 0x001fca00078e02a2 */
[----:B------:R0:W2:Y:S01]  /*4960*/  @!P0 LDG.E.U16 R219, [R168.64] ;  /* 0x00000004a8db8981 */ /* 0x0000a2000c1e1500 */
[--C-:B------:R-:W-:Y:S01]  /*4970*/  IMAD.MOV.U32 R166, RZ, RZ, R195.reuse ;  /* 0x000000ffffa67224 */ /* 0x100fe200078e00c3 */
[----:B------:R-:W-:Y:S01]  /*4980*/  PRMT R195, RZ, 0x7610, R195 ;  /* 0x00007610ffc37816 */ /* 0x000fe200000000c3 */
[----:B0-----:R-:W-:-:S05]  /*4990*/  IMAD.WIDE R168, R208, 0x2, R164 ;  /* 0x00000002d0a87825 */ /* 0x001fca00078e02a4 */
[----:B------:R0:W2:Y:S02]  /*49a0*/  @!P0 LDG.E.U16 R224, [R168.64] ;  /* 0x00000004a8e08981 */ /* 0x0000a4000c1e1500 */
[----:B0-----:R-:W-:Y:S02]  /*49b0*/  IMAD.WIDE R168, R208, 0x2, R166 ;  /* 0x00000002d0a87825 */ /* 0x001fe400078e02a6 */
[----:B------:R-:W-:Y:S04]  /*49c0*/  STS.U16 [R233+0x900], R191 ;  /* 0x000900bfe9007388 */ /* 0x000fe80000000400 */
[----:B------:R0:W2:Y:S04]  /*49d0*/  @!P0 LDG.E.U16 R195, [R168.64] ;  /* 0x00000004a8c38981 */ /* 0x0000a8000c1e1500 */
[----:B------:R-:W-:Y:S04]  /*49e0*/  STS.U16 [R233+0x1100], R183 ;  /* 0x001100b7e9007388 */ /* 0x000fe80000000400 */
[----:B------:R-:W-:Y:S01]  /*49f0*/  STS.U16 [R233+0x2100], R181 ;  /* 0x002100b5e9007388 */ /* 0x000fe20000000400 */
[----:B0-----:R-:W-:-:S02]  /*4a00*/  IMAD.MOV.U32 R168, RZ, RZ, R197 ;  /* 0x000000ffffa87224 */ /* 0x001fc400078e00c5 */
[--C-:B------:R-:W-:Y:S01]  /*4a10*/  IMAD.MOV.U32 R169, RZ, RZ, R196.reuse ;  /* 0x000000ffffa97224 */ /* 0x100fe200078e00c4 */
[----:B------:R-:W-:Y:S01]  /*4a20*/  STS.U16 [R233+0x2900], R179 ;  /* 0x002900b3e9007388 */ /* 0x000fe20000000400 */
[----:B------:R-:W-:-:S03]  /*4a30*/  PRMT R196, RZ, 0x7610, R196 ;  /* 0x00007610ffc47816 */ /* 0x000fc600000000c4 */
[----:B------:R-:W-:Y:S04]  /*4a40*/  STS.U16 [R233+0x3100], R177 ;  /* 0x003100b1e9007388 */ /* 0x000fe80000000400 */
[----:B---3--:R-:W-:Y:S04]  /*4a50*/  STS.U16 [R233+0x3900], R175 ;  /* 0x003900afe9007388 */ /* 0x008fe80000000400 */
[----:B------:R-:W-:Y:S04]  /*4a60*/  STS.U16 [R232+0xa00], R171 ;  /* 0x000a00abe8007388 */ /* 0x000fe80000000400 */
[----:B------:R0:W-:Y:S01]  /*4a70*/  STS.U16 [R232+0x1200], R170 ;  /* 0x001200aae8007388 */ /* 0x0001e20000000400 */
[----:B------:R-:W-:Y:S01]  /*4a80*/  PRMT R197, RZ, 0x7610, R197 ;  /* 0x00007610ffc57816 */ /* 0x000fe200000000c5 */
[----:B0-----:R-:W-:-:S02]  /*4a90*/  IMAD.WIDE R170, R208, 0x2, R168 ;  /* 0x00000002d0aa7825 */ /* 0x001fc400078e02a8 */
[----:B------:R-:W-:Y:S04]  /*4aa0*/  STS.U16 [R232+0x200], R173 ;  /* 0x000200ade8007388 */ /* 0x000fe80000000400 */
[----:B------:R0:W3:Y:S04]  /*4ab0*/  @!P0 LDG.E.U16 R196, [R170.64] ;  /* 0x00000004aac48981 */ /* 0x0000e8000c1e1500 */
[----:B------:R1:W-:Y:S01]  /*4ac0*/  STS.U16 [R232+0x1a00], R172 ;  /* 0x001a00ace8007388 */ /* 0x0003e20000000400 */
[----:B0-----:R-:W-:Y:S02]  /*4ad0*/  IMAD.MOV.U32 R170, RZ, RZ, R200 ;  /* 0x000000ffffaa7224 */ /* 0x001fe400078e00c8 */
[----:B------:R-:W-:-:S04]  /*4ae0*/  IMAD.MOV.U32 R171, RZ, RZ, R198 ;  /* 0x000000ffffab7224 */ /* 0x000fc800078e00c6 */
[----:B-1----:R-:W-:Y:S01]  /*4af0*/  IMAD.WIDE R172, R208, 0x2, R170 ;  /* 0x00000002d0ac7825 */ /* 0x002fe200078e02aa */
[----:B------:R0:W-:Y:S04]  /*4b00*/  STS.U16 [R232+0x2200], R174 ;  /* 0x002200aee8007388 */ /* 0x0001e80000000400 */
[----:B------:R1:W3:Y:S01]  /*4b10*/  @!P0 LDG.E.U16 R197, [R172.64] ;  /* 0x00000004acc58981 */ /* 0x0002e2000c1e1500 */
[----:B------:R-:W-:Y:S01]  /*4b20*/  PRMT R198, RZ, 0x7610, R198 ;  /* 0x00007610ffc67816 */ /* 0x000fe200000000c6 */
[----:B-1----:R-:W-:Y:S02]  /*4b30*/  IMAD.MOV.U32 R172, RZ, RZ, R202 ;  /* 0x000000ffffac7224 */ /* 0x002fe400078e00ca */
[----:B------:R-:W-:-:S04]  /*4b40*/  IMAD.MOV.U32 R173, RZ, RZ, R201 ;  /* 0x000000ffffad7224 */ /* 0x000fc800078e00c9 */
[----:B0-----:R-:W-:Y:S01]  /*4b50*/  IMAD.WIDE R174, R208, 0x2, R172 ;  /* 0x00000002d0ae7825 */ /* 0x001fe200078e02ac */
        /* <DEDUP_REMOVED lines=29> */
[----:B0-----:R-:W-:-:S05]  /*4d30*/  IMAD.WIDE R190, R208, 0x2, R182 ;  /* 0x00000002d0be7825 */ /* 0x001fca00078e02b6 */
[----:B------:R-:W3:Y:S04]  /*4d40*/  @!P0 LDG.E.U16 R205, [R190.64] ;  /* 0x00000004becd8981 */ /* 0x000ee8000c1e1500 */
[----:B------:R-:W-:Y:S04]  /*4d50*/  STS.U16 [R231+0x1300], R56 ;  /* 0x00130038e7007388 */ /* 0x000fe80000000400 */
[----:B------:R-:W-:Y:S04]  /*4d60*/  STS.U16 [R231+0x1b00], R61 ;  /* 0x001b003de7007388 */ /* 0x000fe80000000400 */
[----:B------:R-:W-:Y:S04]  /*4d70*/  STS.U16 [R231+0x2300], R66 ;  /* 0x00230042e7007388 */ /* 0x000fe80000000400 */
[----:B------:R-:W-:Y:S04]  /*4d80*/  STS.U16 [R231+0x2b00], R71 ;  /* 0x002b0047e7007388 */ /* 0x000fe80000000400 */
[----:B------:R-:W-:Y:S04]  /*4d90*/  STS.U16 [R231+0x3300], R76 ;  /* 0x0033004ce7007388 */ /* 0x000fe80000000400 */
[----:B------:R-:W-:Y:S04]  /*4da0*/  STS.U16 [R231+0x3b00], R109 ;  /* 0x003b006de7007388 */ /* 0x000fe80000000400 */
[----:B-----5:R-:W-:Y:S04]  /*4db0*/  STS.U16 [R230+0x400], R48 ;  /* 0x00040030e6007388 */ /* 0x020fe80000000400 */
[----:B------:R-:W-:Y:S04]  /*4dc0*/  STS.U16 [R230+0xc00], R52 ;  /* 0x000c0034e6007388 */ /* 0x000fe80000000400 */
[----:B------:R-:W-:Y:S04]  /*4dd0*/  STS.U16 [R230+0x1400], R57 ;  /* 0x00140039e6007388 */ /* 0x000fe80000000400 */
[----:B------:R-:W-:Y:S04]  /*4de0*/  STS.U16 [R230+0x1c00], R62 ;  /* 0x001c003ee6007388 */ /* 0x000fe80000000400 */
[----:B------:R-:W-:Y:S04]  /*4df0*/  STS.U16 [R230+0x2400], R67 ;  /* 0x00240043e6007388 */ /* 0x000fe80000000400 */
[----:B------:R-:W-:Y:S04]  /*4e00*/  STS.U16 [R230+0x2c00], R72 ;  /* 0x002c0048e6007388 */ /* 0x000fe80000000400 */
[----:B------:R-:W-:Y:S04]  /*4e10*/  STS.U16 [R230+0x3400], R77 ;  /* 0x0034004de6007388 */ /* 0x000fe80000000400 */
[----:B------:R-:W-:Y:S04]  /*4e20*/  STS.U16 [R230+0x3c00], R110 ;  /* 0x003c006ee6007388 */ /* 0x000fe80000000400 */
[----:B----4-:R-:W-:Y:S04]  /*4e30*/  STS.U16 [R229+0x500], R49 ;  /* 0x00050031e5007388 */ /* 0x010fe80000000400 */
[----:B------:R-:W-:Y:S04]  /*4e40*/  STS.U16 [R229+0xd00], R53 ;  /* 0x000d0035e5007388 */ /* 0x000fe80000000400 */
        /* <DEDUP_REMOVED lines=24> */
[----:B--2---:R-:W-:Y:S04]  /*4fd0*/  STS.U16 [R2+0x4800], R158 ;  /* 0x0048009e02007388 */ /* 0x004fe80000000400 */
[----:B------:R-:W-:Y:S04]  /*4fe0*/  STS.U16 [R2+0x4c00], R188 ;  /* 0x004c00bc02007388 */ /* 0x000fe80000000400 */
[----:B------:R-:W-:Y:S04]  /*4ff0*/  STS.U16 [R2+0x5000], R194 ;  /* 0x005000c202007388 */ /* 0x000fe80000000400 */
[----:B------:R-:W-:Y:S04]  /*5000*/  STS.U16 [R2+0x5400], R214 ;  /* 0x005400d602007388 */ /* 0x000fe80000000400 */
[----:B---3--:R-:W-:Y:S04]  /*5010*/  STS.U16 [R2+0x5800], R196 ;  /* 0x005800c402007388 */ /* 0x008fe80000000400 */
        /* <DEDUP_REMOVED lines=25> */
[----:B------:R-:W-:Y:S06]  /*51b0*/  BAR.SYNC.DEFER_BLOCKING 0x0 ;  /* 0x0000000000007b1d */ /* 0x000fec0000010000 */
[----:B------:R-:W-:Y:S04]  /*51c0*/  LDSM.16.MT88.4 R76, [R3] ;  /* 0x00000000034c783b */ /* 0x000fe80000004200 */
[----:B------:R-:W0:Y:S04]  /*51d0*/  LDSM.16.M88.4 R48, [R184+0x4000] ;  /* 0x00400000b830783b */ /* 0x000e280000000200 */
[----:B------:R-:W1:Y:S04]  /*51e0*/  LDSM.16.M88.4 R52, [R184+0x4800] ;  /* 0x00480000b834783b */ /* 0x000e680000000200 */
[----:B------:R-:W2:Y:S04]  /*51f0*/  LDSM.16.M88.4 R56, [R184+0x5000] ;  /* 0x00500000b838783b */ /* 0x000ea80000000200 */
[----:B------:R-:W3:Y:S04]  /*5200*/  LDSM.16.M88.4 R60, [R184+0x5800] ;  /* 0x00580000b83c783b */ /* 0x000ee80000000200 */
[----:B------:R-:W4:Y:S04]  /*5210*/  LDSM.16.MT88.4 R152, [R3+0x80] ;  /* 0x000080000398783b */ /* 0x000f280000004200 */
[----:B------:R-:W5:Y:S04]  /*5220*/  LDSM.16.MT88.4 R148, [R222] ;  /* 0x00000000de94783b */ /* 0x000f680000004200 */
[----:B------:R-:W3:Y:S04]  /*5230*/  LDSM.16.MT88.4 R108, [R222+0x80] ;  /* 0x00008000de6c783b */ /* 0x000ee80000004200 */
[----:B------:R-:W4:Y:S04]  /*5240*/  LDSM.16.MT88.4 R64, [R3+0x1000] ;  /* 0x001000000340783b */ /* 0x000f280000004200 */
[----:B------:R-:W4:Y:S04]  /*5250*/  LDSM.16.MT88.4 R68, [R3+0x1080] ;  /* 0x001080000344783b */ /* 0x000f280000004200 */
[----:B------:R-:W5:Y:S01]  /*5260*/  LDSM.16.MT88.4 R72, [R222+0x1000] ;  /* 0x00100000de48783b */ /* 0x000f620000004200 */
[C---:B0-----:R-:W-:Y:S03]  /*5270*/  HMMA.16816.F32 R96, R76.reuse, R48, R96 ;  /* 0x000000304c60723c */ /* 0x041fe60000001860 */
[----:B------:R-:W-:Y:S05]  /*5280*/  LDSM.16.MT88.4 R156, [R222+0x2000] ;  /* 0x00200000de9c783b */ /* 0x000fea0000004200 */
[C---:B-1----:R-:W-:Y:S08]  /*5290*/  HMMA.16816.F32 R92, R76.reuse, R52, R92 ;  /* 0x000000344c5c723c */ /* 0x042ff0000000185c */
[C---:B--2---:R-:W-:Y:S08]  /*52a0*/  HMMA.16816.F32 R88, R76.reuse, R56, R88 ;  /* 0x000000384c58723c */ /* 0x044ff00000001858 */
[----:B---3--:R-:W-:Y:S01]  /*52b0*/  HMMA.16816.F32 R76, R76, R60, R140 ;  /* 0x0000003c4c4c723c */ /* 0x008fe2000000188c */
[----:B------:R-:W0:Y:S07]  /*52c0*/  LDSM.16.MT88.4 R140, [R222+0x1080] ;  /* 0x00108000de8c783b */ /* 0x000e2e0000004200 */
[C---:B----4-:R-:W-:Y:S08]  /*52d0*/  HMMA.16816.F32 R80, R152.reuse, R48, R80 ;  /* 0x000000309850723c */ /* 0x050ff00000001850 */
[C---:B------:R-:W-:Y:S08]  /*52e0*/  HMMA.16816.F32 R84, R152.reuse, R52, R84 ;  /* 0x000000349854723c */ /* 0x040ff00000001854 */
[C---:B------:R-:W-:Y:S08]  /*52f0*/  HMMA.16816.F32 R112, R152.reuse, R56, R112 ;  /* 0x000000389870723c */ /* 0x040ff00000001870 */
[----:B------:R-:W-:Y:S01]  /*5300*/  HMMA.16816.F32 R116, R152, R60, R116 ;  /* 0x0000003c9874723c */ /* 0x000fe20000001874 */
[----:B------:R-:W-:Y:S07]  /*5310*/  LDSM.16.MT88.4 R152, [R222+0x2080] ;  /* 0x00208000de98783b */ /* 0x000fee0000004200 */
[C---:B-----5:R-:W-:Y:S08]  /*5320*/  HMMA.16816.F32 R120, R148.reuse, R48, R120 ;  /* 0x000000309478723c */ /* 0x060ff00000001878 */
[C---:B------:R-:W-:Y:S08]  /*5330*/  HMMA.16816.F32 R136, R148.reuse, R52, R136 ;  /* 0x000000349488723c */ /* 0x040ff00000001888 */
[C---:B------:R-:W-:Y:S08]  /*5340*/  HMMA.16816.F32 R124, R148.reuse, R56, R124 ;  /* 0x00000038947c723c */ /* 0x040ff0000000187c */
[----:B------:R-:W-:Y:S08]  /*5350*/  HMMA.16816.F32 R128, R148, R60, R128 ;  /* 0x0000003c9480723c */ /* 0x000ff00000001880 */
[C---:B------:R-:W-:Y:S08]  /*5360*/  HMMA.16816.F32 R132, R108.reuse, R48, R132 ;  /* 0x000000306c84723c */ /* 0x040ff00000001884 */
[C---:B------:R-:W-:Y:S08]  /*5370*/  HMMA.16816.F32 R144, R108.reuse, R52, R144 ;  /* 0x000000346c90723c */ /* 0x040ff00000001890 */
[C---:B------:R-:W-:Y:S08]  /*5380*/  HMMA.16816.F32 R100, R108.reuse, R56, R100 ;  /* 0x000000386c64723c */ /* 0x040ff00000001864 */
[----:B------:R-:W-:Y:S08]  /*5390*/  HMMA.16816.F32 R104, R108, R60, R104 ;  /* 0x0000003c6c68723c */ /* 0x000ff00000001868 */
[C---:B------:R-:W-:Y:S08]  /*53a0*/  HMMA.16816.F32 R96, R64.reuse, R50, R96 ;  /* 0x000000324060723c */ /* 0x040ff00000001860 */
[C---:B------:R-:W-:Y:S08]  /*53b0*/  HMMA.16816.F32 R92, R64.reuse, R54, R92 ;  /* 0x00000036405c723c */ /* 0x040ff0000000185c */
[C---:B------:R-:W-:Y:S08]  /*53c0*/  HMMA.16816.F32 R88, R64.reuse, R58, R88 ;  /* 0x0000003a4058723c */ /* 0x040ff00000001858 */
[----:B------:R-:W-:Y:S01]  /*53d0*/  HMMA.16816.F32 R108, R64, R62, R76 ;  /* 0x0000003e406c723c */ /* 0x000fe2000000184c */
[----:B------:R-:W-:Y:S04]  /*53e0*/  LDSM.16.M88.4 R76, [R185+0x4000] ;  /* 0x00400000b94c783b */ /* 0x000fe80000000200 */
[----:B------:R-:W-:Y:S03]  /*53f0*/  LDSM.16.M88.4 R64, [R185+0x4800] ;  /* 0x00480000b940783b */ /* 0x000fe60000000200 */
[C---:B------:R-:W-:Y:S08]  /*5400*/  HMMA.16816.F32 R80, R68.reuse, R50, R80 ;  /* 0x000000324450723c */ /* 0x040ff00000001850 */
[C---:B------:R-:W-:Y:S08]  /*5410*/  HMMA.16816.F32 R84, R68.reuse, R54, R84 ;  /* 0x000000364454723c */ /* 0x040ff00000001854 */
[C---:B------:R-:W-:Y:S08]  /*5420*/  HMMA.16816.F32 R112, R68.reuse, R58, R112 ;  /* 0x0000003a4470723c */ /* 0x040ff00000001870 */
[----:B------:R-:W-:Y:S01]  /*5430*/  HMMA.16816.F32 R116, R68, R62, R116 ;  /* 0x0000003e4474723c */ /* 0x000fe20000001874 */
[----:B------:R-:W-:Y:S07]  /*5440*/  LDSM.16.M88.4 R68, [R185+0x5000] ;  /* 0x00500000b944783b */ /* 0x000fee0000000200 */
[C---:B------:R-:W-:Y:S08]  /*5450*/  HMMA.16816.F32 R120, R72.reuse, R50, R120 ;  /* 0x000000324878723c */ /* 0x040ff00000001878 */
[C---:B------:R-:W-:Y:S01]  /*5460*/  HMMA.16816.F32 R148, R72.reuse, R54, R136 ;  /* 0x000000364894723c */ /* 0x040fe20000001888 */
[----:B------:R-:W1:Y:S07]  /*5470*/  LDSM.16.MT88.4 R136, [R3+0x2000] ;  /* 0x002000000388783b */ /* 0x000e6e0000004200 */
[C---:B------:R-:W-:Y:S08]  /*5480*/  HMMA.16816.F32 R124, R72.reuse, R58, R124 ;  /* 0x0000003a487c723c */ /* 0x040ff0000000187c */
[----:B------:R-:W-:Y:S01]  /*5490*/  HMMA.16816.F32 R128, R72, R62, R128 ;  /* 0x0000003e4880723c */ /* 0x000fe20000001880 */
[----:B------:R-:W2:Y:S07]  /*54a0*/  LDSM.16.M88.4 R72, [R185+0x5800] ;  /* 0x00580000b948783b */ /* 0x000eae0000000200 */
[C---:B0-----:R-:W-:Y:S01]  /*54b0*/  HMMA.16816.F32 R132, R140.reuse, R50, R132 ;  /* 0x000000328c84723c */ /* 0x041fe20000001884 */
[----:B------:R-:W0:Y:S07]  /*54c0*/  LDSM.16.MT88.4 R48, [R3+0x2080] ;  /* 0x002080000330783b */ /* 0x000e2e0000004200 */
[----:B------:R-:W-:Y:S01]  /*54d0*/  HMMA.16816.F32 R144, R140, R54, R144 ;  /* 0x000000368c90723c */ /* 0x000fe20000001890 */
[----:B------:R-:W3:Y:S07]  /*54e0*/  LDSM.16.MT88.4 R52, [R3+0x3000] ;  /* 0x003000000334783b */ /* 0x000eee0000004200 */
[C---:B-1----:R-:W-:Y:S08]  /*54f0*/  HMMA.16816.F32 R96, R136.reuse, R76, R96 ;  /* 0x0000004c8860723c */ /* 0x042ff00000001860 */
[C---:B------:R-:W-:Y:S08]  /*5500*/  HMMA.16816.F32 R92, R136.reuse, R64, R92 ;  /* 0x00000040885c723c */ /* 0x040ff0000000185c */
[C---:B------:R-:W-:Y:S08]  /*5510*/  HMMA.16816.F32 R88, R136.reuse, R68, R88 ;  /* 0x000000448858723c */ /* 0x040ff00000001858 */
[----:B--2---:R-:W-:Y:S08]  /*5520*/  HMMA.16816.F32 R108, R136, R72, R108 ;  /* 0x00000048886c723c */ /* 0x004ff0000000186c */
[C---:B0-----:R-:W-:Y:S08]  /*5530*/  HMMA.16816.F32 R80, R48.reuse, R76, R80 ;  /* 0x0000004c3050723c */ /* 0x041ff00000001850 */
[C---:B------:R-:W-:Y:S08]  /*5540*/  HMMA.16816.F32 R84, R48.reuse, R64, R84 ;  /* 0x000000403054723c */ /* 0x040ff00000001854 */
[C---:B------:R-:W-:Y:S08]  /*5550*/  HMMA.16816.F32 R112, R48.reuse, R68, R112 ;  /* 0x000000443070723c */ /* 0x040ff00000001870 */
[----:B------:R-:W-:Y:S01]  /*5560*/  HMMA.16816.F32 R116, R48, R72, R116 ;  /* 0x000000483074723c */ /* 0x000fe20000001874 */
[----:B------:R-:W0:Y:S07]  /*5570*/  LDSM.16.MT88.4 R48, [R222+0x3000] ;  /* 0x00300000de30783b */ /* 0x000e2e0000004200 */
[C---:B------:R-:W-:Y:S01]  /*5580*/  HMMA.16816.F32 R100, R140.reuse, R58, R100 ;  /* 0x0000003a8c64723c */ /* 0x040fe20000001864 */
[----:B------:R-:W1:Y:S07]  /*5590*/  LDSM.16.MT88.4 R56, [R3+0x3080] ;  /* 0x003080000338783b */ /* 0x000e6e0000004200 */
[----:B------:R-:W-:Y:S08]  /*55a0*/  HMMA.16816.F32 R104, R140, R62, R104 ;  /* 0x0000003e8c68723c */ /* 0x000ff00000001868 */
[C---:B---3--:R-:W-:Y:S08]  /*55b0*/  HMMA.16816.F32 R96, R52.reuse, R78, R96 ;  /* 0x0000004e3460723c */ /* 0x048ff00000001860 */
[C---:B------:R-:W-:Y:S08]  /*55c0*/  HMMA.16816.F32 R92, R52.reuse, R66, R92 ;  /* 0x00000042345c723c */ /* 0x040ff0000000185c */
[C---:B------:R-:W-:Y:S08]  /*55d0*/  HMMA.16816.F32 R88, R52.reuse, R70, R88 ;  /* 0x000000463458723c */ /* 0x040ff00000001858 */
[----:B------:R-:W-:Y:S01]  /*55e0*/  HMMA.16816.F32 R140, R52, R74, R108 ;  /* 0x0000004a348c723c */ /* 0x000fe2000000186c */
[----:B------:R-:W2:Y:S07]  /*55f0*/  LDSM.16.MT88.4 R52, [R222+0x3080] ;  /* 0x00308000de34783b */ /* 0x000eae0000004200 */
        /* <DEDUP_REMOVED lines=8> */
[----:B------:R-:W-:Y:S01]  /*5680*/  IMAD.WIDE R166, R218, 0x2, R166 ;  /* 0x00000002daa67825 */ /* 0x000fe200078e02a6 */
[----:B------:R-:W-:-:S03]  /*5690*/  IADD3 R210, R210, -0x1, RZ ;  /* 0xffffffffd2d27810 */ /* 0x000fc60007ffe0ff */
[----:B------:R-:W-:Y:S01]  /*56a0*/  IMAD.WIDE R168, R218, 0x2, R168 ;  /* 0x00000002daa87825 */ /* 0x000fe200078e02a8 */
[----:B------:R-:W-:Y:S02]  /*56b0*/  ISETP.NE.U32.AND P0, PT, R210, RZ, PT ;  /* 0x000000ffd200720c */ /* 0x000fe40003f05070 */
[----:B0-----:R-:W-:Y:S01]  /*56c0*/  HMMA.16816.F32 R120, R48, R78, R120 ;  /* 0x0000004e3078723c */ /* 0x001fe20000001878 */
[----:B------:R-:W-:-:S04]  /*56d0*/  IMAD.WIDE R40, R218, 0x2, R40 ;  /* 0x00000002da287825 */ /* 0x000fc800078e0228 */
[----:B------:R-:W-:-:S03]  /*56e0*/  IMAD.WIDE R36, R218, 0x2, R36 ;  /* 0x00000002da247825 */ /* 0x000fc600078e0224 */
[----:B------:R-:W-:Y:S01]  /*56f0*/  HMMA.16816.F32 R136, R48, R66, R148 ;  /* 0x000000423088723c */ /* 0x000fe20000001894 */
[----:B------:R-:W-:Y:S02]  /*5700*/  IMAD.MOV.U32 R195, RZ, RZ, R166 ;  /* 0x000000ffffc37224 */ /* 0x000fe400078e00a6 */
[----:B------:R-:W-:Y:S02]  /*5710*/  IMAD.MOV.U32 R197, RZ, RZ, R168 ;  /* 0x000000ffffc57224 */ /* 0x000fe400078e00a8 */
[----:B------:R-:W-:-:S03]  /*5720*/  IMAD.MOV.U32 R166, RZ, RZ, R167 ;  /* 0x000000ffffa67224 */ /* 0x000fc600078e00a7 */
[----:B------:R-:W-:Y:S01]  /*5730*/  HMMA.16816.F32 R124, R48, R70, R124 ;  /* 0x00000046307c723c */ /* 0x000fe2000000187c */
[----:B------:R-:W-:Y:S02]  /*5740*/  IMAD.MOV.U32 R167, RZ, RZ, R40 ;  /* 0x000000ffffa77224 */ /* 0x000fe400078e0028 */
[----:B------:R-:W-:-:S05]  /*5750*/  IMAD.MOV.U32 R168, RZ, RZ, R41 ;  /* 0x000000ffffa87224 */ /* 0x000fca00078e0029 */
[----:B------:R-:W-:Y:S01]  /*5760*/  HMMA.16816.F32 R128, R48, R74, R128 ;  /* 0x0000004a3080723c */ /* 0x000fe20000001880 */
[----:B------:R-:W-:Y:S02]  /*5770*/  IMAD.MOV.U32 R41, RZ, RZ, R36 ;  /* 0x000000ffff297224 */ /* 0x000fe400078e0024 */
[----:B------:R-:W-:-:S04]  /*5780*/  IMAD.MOV.U32 R40, RZ, RZ, R37 ;  /* 0x000000ffff287224 */ /* 0x000fc800078e0025 */
[----:B------:R-:W-:-:S04]  /*5790*/  IMAD.WIDE R48, R218, 0x2, R8 ;  /* 0x00000002da307825 */ /* 0x000fc800078e0208 */
[C---:B------:R-:W-:Y:S01]  /*57a0*/  IMAD.WIDE R8, R218.reuse, 0x2, R16 ;  /* 0x00000002da087825 */ /* 0x040fe200078e0210 */
[----:B-1----:R-:W-:Y:S03]  /*57b0*/  HMMA.16816.F32 R80, R56, R78, R80 ;  /* 0x0000004e3850723c */ /* 0x002fe60000001850 */
[----:B------:R-:W-:-:S04]  /*57c0*/  IMAD.WIDE R36, R218, 0x2, R44 ;  /* 0x00000002da247825 */ /* 0x000fc800078e022c */
[C---:B------:R-:W-:Y:S01]  /*57d0*/  IMAD.WIDE R14, R218.reuse, 0x2, R14 ;  /* 0x00000002da0e7825 */ /* 0x040fe200078e020e */
[C---:B------:R-:W-:Y:S03]  /*57e0*/  HMMA.16816.F32 R84, R56.reuse, R66, R84 ;  /* 0x000000423854723c */ /* 0x040fe60000001854 */
[----:B------:R-:W-:Y:S02]  /*57f0*/  IMAD.MOV.U32 R17, RZ, RZ, R8 ;  /* 0x000000ffff117224 */ /* 0x000fe400078e0008 */
[----:B------:R-:W-:Y:S02]  /*5800*/  IMAD.MOV.U32 R16, RZ, RZ, R9 ;  /* 0x000000ffff107224 */ /* 0x000fe400078e0009 */
[----:B------:R-:W-:Y:S01]  /*5810*/  IMAD.WIDE R8, R218, 0x2, R34 ;  /* 0x00000002da087825 */ /* 0x000fe200078e0222 */
[----:B------:R-:W-:Y:S03]  /*5820*/  HMMA.16816.F32 R112, R56, R70, R112 ;  /* 0x000000463870723c */ /* 0x000fe60000001870 */
[----:B------:R-:W-:-:S02]  /*5830*/  IMAD.MOV.U32 R45, RZ, RZ, R36 ;  /* 0x000000ffff2d7224 */ /* 0x000fc400078e0024 */
[----:B------:R-:W-:-:S03]  /*5840*/  IMAD.MOV.U32 R44, RZ, RZ, R37 ;  /* 0x000000ffff2c7224 */ /* 0x000fc600078e0025 */
[----:B------:R-:W-:Y:S01]  /*5850*/  HMMA.16816.F32 R116, R56, R74, R116 ;  /* 0x0000004a3874723c */ /* 0x000fe20000001874 */
[----:B------:R-:W-:Y:S02]  /*5860*/  IMAD.MOV.U32 R37, RZ, RZ, R14 ;  /* 0x000000ffff257224 */ /* 0x000fe400078e000e */
[----:B------:R-:W-:-:S04]  /*5870*/  IMAD.MOV.U32 R36, RZ, RZ, R15 ;  /* 0x000000ffff247224 */ /* 0x000fc800078e000f */
[----:B------:R-:W-:Y:S01]  /*5880*/  IMAD.WIDE R56, R218, 0x2, R162 ;  /* 0x00000002da387825 */ /* 0x000fe200078e02a2 */
[----:B--2---:R-:W-:Y:S03]  /*5890*/  HMMA.16816.F32 R132, R52, R78, R132 ;  /* 0x0000004e3484723c */ /* 0x004fe60000001884 */
[----:B------:R-:W-:Y:S02]  /*58a0*/  IMAD.MOV.U32 R163, RZ, RZ, R56 ;  /* 0x000000ffffa37224 */ /* 0x000fe400078e0038 */
[----:B------:R-:W-:Y:S02]  /*58b0*/  IMAD.MOV.U32 R162, RZ, RZ, R57 ;  /* 0x000000ffffa27224 */ /* 0x000fe400078e0039 */
[----:B------:R-:W-:Y:S02]  /*58c0*/  IMAD.MOV.U32 R15, RZ, RZ, R48 ;  /* 0x000000ffff0f7224 */ /* 0x000fe400078e0030 */
[----:B------:R-:W-:-:S02]  /*58d0*/  IMAD.MOV.U32 R14, RZ, RZ, R49 ;  /* 0x000000ffff0e7224 */ /* 0x000fc400078e0031 */
[----:B------:R-:W-:Y:S02]  /*58e0*/  IMAD.MOV.U32 R35, RZ, RZ, R8 ;  /* 0x000000ffff237224 */ /* 0x000fe400078e0008 */
[----:B------:R-:W-:Y:S01]  /*58f0*/  IMAD.MOV.U32 R34, RZ, RZ, R9 ;  /* 0x000000ffff227224 */ /* 0x000fe200078e0009 */
[----:B------:R-:W-:Y:S01]  /*5900*/  HMMA.16816.F32 R144, R52, R66, R144 ;  /* 0x000000423490723c */ /* 0x000fe20000001890 */
[----:B------:R-:W-:-:S04]  /*5910*/  IMAD.WIDE R182, R218, 0x2, R182 ;  /* 0x00000002dab67825 */ /* 0x000fc800078e02b6 */
[----:B------:R-:W-:-:S03]  /*5920*/  IMAD.WIDE R180, R218, 0x2, R180 ;  /* 0x00000002dab47825 */ /* 0x000fc600078e02b4 */
[----:B------:R-:W-:Y:S01]  /*5930*/  HMMA.16816.F32 R100, R52, R70, R100 ;  /* 0x000000463464723c */ /* 0x000fe20000001864 */
[----:B------:R-:W-:-:S04]  /*5940*/  IMAD.WIDE R178, R218, 0x2, R178 ;  /* 0x00000002dab27825 */ /* 0x000fc800078e02b2 */
[----:B------:R-:W-:-:S03]  /*5950*/  IMAD.WIDE R176, R218, 0x2, R176 ;  /* 0x00000002dab07825 */ /* 0x000fc600078e02b0 */
[----:B------:R-:W-:Y:S01]  /*5960*/  HMMA.16816.F32 R104, R52, R74, R104 ;  /* 0x0000004a3468723c */ /* 0x000fe20000001868 */
[----:B------:R-:W-:-:S04]  /*5970*/  IMAD.WIDE R174, R218, 0x2, R174 ;  /* 0x00000002daae7825 */ /* 0x000fc800078e02ae */
        /* <DEDUP_REMOVED lines=9> */
[----:B------:R-:W-:Y:S01]  /*5a10*/  IMAD.WIDE R6, R218, 0x2, R6 ;  /* 0x00000002da067825 */ /* 0x000fe200078e0206 */
[----:B------:R-:W-:-:S03]  /*5a20*/  IADD3 R5, R5, -0x40, RZ ;  /* 0xffffffc005057810 */ /* 0x000fc60007ffe0ff */
[----:B------:R-:W-:Y:S02]  /*5a30*/  IMAD.MOV.U32 R217, RZ, RZ, R182 ;  /* 0x000000ffffd97224 */ /* 0x000fe400078e00b6 */
[----:B------:R-:W-:Y:S02]  /*5a40*/  IMAD.MOV.U32 R216, RZ, RZ, R183 ;  /* 0x000000ffffd87224 */ /* 0x000fe400078e00b7 */
[----:B------:R-:W-:Y:S02]  /*5a50*/  IMAD.MOV.U32 R215, RZ, RZ, R180 ;  /* 0x000000ffffd77224 */ /* 0x000fe400078e00b4 */
[----:B------:R-:W-:Y:S02]  /*5a60*/  IMAD.MOV.U32 R213, RZ, RZ, R181 ;  /* 0x000000ffffd57224 */ /* 0x000fe400078e00b5 */
[----:B------:R-:W-:Y:S02]  /*5a70*/  IMAD.MOV.U32 R212, RZ, RZ, R178 ;  /* 0x000000ffffd47224 */ /* 0x000fe400078e00b2 */
[----:B------:R-:W-:-:S02]  /*5a80*/  IMAD.MOV.U32 R211, RZ, RZ, R179 ;  /* 0x000000ffffd37224 */ /* 0x000fc400078e00b3 */
        /* <DEDUP_REMOVED lines=9> */
[----:B------:R-:W-:-:S04]  /*5b20*/  IMAD.WIDE R160, R218, 0x2, R160 ;  /* 0x00000002daa07825 */ /* 0x000fc800078e02a0 */
[----:B------:R-:W-:Y:S02]  /*5b30*/  IMAD.MOV.U32 R165, RZ, RZ, R58 ;  /* 0x000000ffffa57224 */ /* 0x000fe400078e003a */
[----:B------:R-:W-:Y:S02]  /*5b40*/  IMAD.MOV.U32 R164, RZ, RZ, R59 ;  /* 0x000000ffffa47224 */ /* 0x000fe400078e003b */
[----:B------:R-:W-:-:S04]  /*5b50*/  IMAD.WIDE R46, R218, 0x2, R46 ;  /* 0x00000002da2e7825 */ /* 0x000fc800078e022e */
[----:B------:R-:W-:-:S04]  /*5b60*/  IMAD.WIDE R38, R218, 0x2, R38 ;  /* 0x00000002da267825 */ /* 0x000fc800078e0226 */
[----:B------:R-:W-:Y:S02]  /*5b70*/  IMAD.MOV.U32 R43, RZ, RZ, R56 ;  /* 0x000000ffff2b7224 */ /* 0x000fe400078e0038 */
[----:B------:R-:W-:Y:S02]  /*5b80*/  IMAD.MOV.U32 R42, RZ, RZ, R57 ;  /* 0x000000ffff2a7224 */ /* 0x000fe400078e0039 */
[----:B------:R-:W-:-:S04]  /*5b90*/  IMAD.WIDE R20, R218, 0x2, R20 ;  /* 0x00000002da147825 */ /* 0x000fc800078e0214 */
[----:B------:R-:W-:Y:S02]  /*5ba0*/  IMAD.MOV.U32 R19, RZ, RZ, R48 ;  /* 0x000000ffff137224 */ /* 0x000fe400078e0030 */
[----:B------:R-:W-:Y:S02]  /*5bb0*/  IMAD.MOV.U32 R18, RZ, RZ, R49 ;  /* 0x000000ffff127224 */ /* 0x000fe400078e0031 */
[----:B------:R-:W-:Y:S02]  /*5bc0*/  IMAD.MOV.U32 R23, RZ, RZ, R50 ;  /* 0x000000ffff177224 */ /* 0x000fe400078e0032 */
[----:B------:R-:W-:Y:S02]  /*5bd0*/  IMAD.MOV.U32 R22, RZ, RZ, R51 ;  /* 0x000000ffff167224 */ /* 0x000fe400078e0033 */
[----:B------:R-:W-:-:S04]  /*5be0*/  IMAD.WIDE R30, R218, 0x2, R30 ;  /* 0x00000002da1e7825 */ /* 0x000fc800078e021e */
[----:B------:R-:W-:-:S04]  /*5bf0*/  IMAD.WIDE R24, R218, 0x2, R24 ;  /* 0x00000002da187825 */ /* 0x000fc800078e0218 */
[----:B------:R-:W-:Y:S02]  /*5c00*/  IMAD.MOV.U32 R11, RZ, RZ, R8 ;  /* 0x000000ffff0b7224 */ /* 0x000fe400078e0008 */
[----:B------:R-:W-:Y:S02]  /*5c10*/  IMAD.MOV.U32 R10, RZ, RZ, R9 ;  /* 0x000000ffff0a7224 */ /* 0x000fe400078e0009 */
[----:B------:R-:W-:Y:S02]  /*5c20*/  IMAD.MOV.U32 R153, RZ, RZ, R12 ;  /* 0x000000ffff997224 */ /* 0x000fe400078e000c */
[----:B------:R-:W-:Y:S02]  /*5c30*/  IMAD.MOV.U32 R154, RZ, RZ, R13 ;  /* 0x000000ffff9a7224 */ /* 0x000fe400078e000d */
[----:B------:R-:W-:-:S04]  /*5c40*/  IMAD.WIDE R32, R218, 0x2, R32 ;  /* 0x00000002da207825 */ /* 0x000fc800078e0220 */
[----:B------:R-:W-:Y:S02]  /*5c50*/  IMAD.MOV.U32 R152, RZ, RZ, R26 ;  /* 0x000000ffff987224 */ /* 0x000fe400078e001a */
[----:B------:R-:W-:Y:S02]  /*5c60*/  IMAD.MOV.U32 R155, RZ, RZ, R27 ;  /* 0x000000ffff9b7224 */ /* 0x000fe400078e001b */
[----:B------:R-:W-:-:S04]  /*5c70*/  IMAD.WIDE R28, R235, 0x2, R28 ;  /* 0x00000002eb1c7825 */ /* 0x000fc800078e021c */
[----:B------:R-:W-:Y:S02]  /*5c80*/  IMAD.MOV.U32 R150, RZ, RZ, R6 ;  /* 0x000000ffff967224 */ /* 0x000fe400078e0006 */
[----:B------:R-:W-:Y:S01]  /*5c90*/  IMAD.MOV.U32 R151, RZ, RZ, R7 ;  /* 0x000000ffff977224 */ /* 0x000fe200078e0007 */
[----:B------:R-:W-:Y:S01]  /*5ca0*/  @!P0 CALL.REL.NOINC `(.L_x_2) ;  /* 0x0000001000008944 */ /* 0x000fe20003c00000 */
[----:B------:R-:W-:Y:S05]  /*5cb0*/  BRA `(.L_x_3) ;  /* 0xffffcf8000007947 */ /* 0x000fea000383ffff */
.L_x_2:
[----:B------:R-:W-:Y:S02]  /*5cc0*/  F2FP.PACK_AB R9, R147, R146 ;  /* 0x000000929309723e */ /* 0x000fe400000000ff */
[----:B------:R-:W-:Y:S02]  /*5cd0*/  F2FP.PACK_AB R145, R145, R144 ;  /* 0x000000909191723e */ /* 0x000fe400000000ff */
[----:B------:R-:W-:Y:S02]  /*5ce0*/  F2FP.PACK_AB R13, R87, R86 ;  /* 0x00000056570d723e */ /* 0x000fe400000000ff */
[----:B------:R-:W-:Y:S02]  /*5cf0*/  F2FP.PACK_AB R85, R85, R84 ;  /* 0x000000545555723e */ /* 0x000fe400000000ff */
[----:B------:R-:W-:-:S02]  /*5d00*/  F2FP.PACK_AB R17, R139, R138 ;  /* 0x0000008a8b11723e */ /* 0x000fc400000000ff */
[----:B------:R-:W-:Y:S02]  /*5d10*/  F2FP.PACK_AB R137, R137, R136 ;  /* 0x000000888989723e */ /* 0x000fe400000000ff */
        /* <DEDUP_REMOVED lines=26> */
.L_x_1:
[----:B------:R-:W0:Y:S04]  /*5ec0*/  S2R R22, SR_TID.X ;  /* 0x0000000000167919 */ /* 0x000e280000002100 */
[----:B------:R-:W-:Y:S01]  /*5ed0*/  BAR.SYNC.DEFER_BLOCKING 0x0 ;  /* 0x0000000000007b1d */ /* 0x000fe20000010000 */
[C---:B------:R-:W-:Y:S01]  /*5ee0*/  ISETP.GE.AND P0, PT, R220.reuse, c[0x0][0x178], PT ;  /* 0x00005e00dc007a0c */ /* 0x040fe20003f06270 */
[----:B------:R-:W-:Y:S01]  /*5ef0*/  IMAD R220, R220, c[0x0][0x194], RZ ;  /* 0x00006500dcdc7a24 */ /* 0x000fe200078e02ff */
[----:B------:R-:W-:-:S02]  /*5f00*/  IADD3 R26, R0, 0x8, RZ ;  /* 0x00000008001a7810 */ /* 0x000fc40007ffe0ff */
[----:B------:R-:W-:Y:S01]  /*5f10*/  ISETP.LT.AND P6, PT, R0, c[0x0][0x17c], !P0 ;  /* 0x00005f0000007a0c */ /* 0x000fe200047c1270 */
[C---:B0-----:R-:W-:Y:S02]  /*5f20*/  IMAD.SHL.U32 R2, R22.reuse, 0x200, RZ ;  /* 0x0000020016027824 */ /* 0x041fe400078e00ff */
[C---:B------:R-:W-:Y:S02]  /*5f30*/  IMAD.SHL.U32 R3, R22.reuse, 0x4, RZ ;  /* 0x0000000416037824 */ /* 0x040fe400078e00ff */
[----:B------:R-:W-:Y:S01]  /*5f40*/  IMAD.SHL.U32 R20, R22, 0x40, RZ ;  /* 0x0000004016147824 */ /* 0x000fe200078e00ff */
[----:B------:R-:W-:Y:S01]  /*5f50*/  LOP3.LUT R2, R2, 0x3000, RZ, 0xc0, !PT ;  /* 0x0000300002027812 */ /* 0x000fe200078ec0ff */
[C---:B------:R-:W-:Y:S01]  /*5f60*/  IMAD.SHL.U32 R21, R22.reuse, 0x800, RZ ;  /* 0x0000080016157824 */ /* 0x040fe200078e00ff */
[----:B------:R-:W-:Y:S02]  /*5f70*/  LOP3.LUT R22, R22, 0x7f, RZ, 0xc0, !PT ;  /* 0x0000007f16167812 */ /* 0x000fe400078ec0ff */
[----:B------:R-:W-:-:S02]  /*5f80*/  LOP3.LUT R2, R2, 0x60, R221, 0xf8, !PT ;  /* 0x0000006002027812 */ /* 0x000fc400078ef8dd */
[----:B------:R-:W-:Y:S02]  /*5f90*/  LOP3.LUT R20, R20, 0x800, RZ, 0xc0, !PT ;  /* 0x0000080014147812 */ /* 0x000fe400078ec0ff */
[----:B------:R-:W-:Y:S02]  /*5fa0*/  LOP3.LUT R3, R2, 0x170, R3, 0x78, !PT ;  /* 0x0000017002037812 */ /* 0x000fe400078e7803 */
[----:B------:R-:W-:Y:S02]  /*5fb0*/  LOP3.LUT R21, R21, 0x3000, RZ, 0xc0, !PT ;  /* 0x0000300015157812 */ /* 0x000fe400078ec0ff */
[----:B------:R-:W-:Y:S01]  /*5fc0*/  IADD3 R2, R0, 0x2, RZ ;  /* 0x0000000200027810 */ /* 0x000fe20007ffe0ff */
[----:B------:R-:W-:Y:S01]  /*5fd0*/  IMAD.IADD R20, R20, 0x1, R3 ;  /* 0x0000000114147824 */ /* 0x000fe200078e0203 */
[----:B------:R-:W-:Y:S01]  /*5fe0*/  IADD3 R3, R0, 0x1, RZ ;  /* 0x0000000100037810 */ /* 0x000fe20007ffe0ff */
[----:B------:R-:W-:Y:S01]  /*5ff0*/  IMAD R28, R22, 0x10, R21 ;  /* 0x00000010161c7824 */ /* 0x000fe200078e0215 */
[----:B------:R-:W-:-:S02]  /*6000*/  ISETP.LT.AND P1, PT, R2, c[0x0][0x17c], !P0 ;  /* 0x00005f0002007a0c */ /* 0x000fc40004721270 */
[----:B------:R-:W-:Y:S01]  /*6010*/  STS.128 [R20], R92 ;  /* 0x0000005c14007388 */ /* 0x000fe20000000c00 */
[----:B------:R-:W-:Y:S02]  /*6020*/  ISETP.LT.AND P2, PT, R3, c[0x0][0x17c], !P0 ;  /* 0x00005f0003007a0c */ /* 0x000fe40004741270 */
[C---:B------:R-:W-:Y:S01]  /*6030*/  LOP3.LUT R31, R28.reuse, 0x20, RZ, 0x3c, !PT ;  /* 0x000000201c1f7812 */ /* 0x040fe200078e3cff */
[----:B------:R-:W-:Y:S01]  /*6040*/  STS.128 [R20+0x80], R4 ;  /* 0x0000800414007388 */ /* 0x000fe20000000c00 */
[----:B------:R-:W-:Y:S02]  /*6050*/  LOP3.LUT R42, R28, 0x40, RZ, 0x3c, !PT ;  /* 0x000000401c2a7812 */ /* 0x000fe400078e3cff */
[----:B------:R-:W-:Y:S01]  /*6060*/  LEA R3, P3, R220, c[0x0][0x170], 0x1 ;  /* 0x00005c00dc037a11 */ /* 0x000fe200078608ff */
[----:B------:R-:W-:Y:S01]  /*6070*/  STS.128 [R20+0x200], R136 ;  /* 0x0002008814007388 */ /* 0x000fe20000000c00 */
[----:B------:R-:W-:Y:S02]  /*6080*/  LOP3.LUT R44, R28, 0x60, RZ, 0x3c, !PT ;  /* 0x000000601c2c7812 */ /* 0x000fe400078e3cff */
[----:B------:R-:W-:Y:S01]  /*6090*/  LEA.HI.X.SX32 R2, R220, c[0x0][0x174], 0x1, P3 ;  /* 0x00005d00dc027a11 */ /* 0x000fe200018f0eff */
[----:B------:R-:W-:Y:S01]  /*60a0*/  STS.128 [R20+0x280], R16 ;  /* 0x0002801014007388 */ /* 0x000fe20000000c00 */
[----:B------:R-:W-:-:S03]  /*60b0*/  IADD3 R22, R0, 0x6, RZ ;  /* 0x0000000600167810 */ /* 0x000fc60007ffe0ff */
[----:B------:R-:W-:Y:S04]  /*60c0*/  STS.128 [R20+0x400], R84 ;  /* 0x0004005414007388 */ /* 0x000fe80000000c00 */
[----:B------:R0:W-:Y:S04]  /*60d0*/  STS.128 [R20+0x480], R12 ;  /* 0x0004800c14007388 */ /* 0x0001e80000000c00 */
[----:B------:R-:W-:Y:S04]  /*60e0*/  STS.128 [R20+0x600], R144 ;  /* 0x0006009014007388 */ /* 0x000fe80000000c00 */
[----:B------:R-:W-:Y:S04]  /*60f0*/  STS.128 [R20+0x680], R8 ;  /* 0x0006800814007388 */ /* 0x000fe80000000c00 */
[----:B------:R-:W-:Y:S01]  /*6100*/  BAR.SYNC.DEFER_BLOCKING 0x0 ;  /* 0x0000000000007b1d */ /* 0x000fe20000010000 */
[C---:B0-----:R-:W-:Y:S01]  /*6110*/  IMAD R14, R0.reuse, c[0x0][0x198], RZ ;  /* 0x00006600000e7a24 */ /* 0x041fe200078e02ff */
[----:B------:R-:W-:-:S02]  /*6120*/  IADD3 R13, R0, 0x3, RZ ;  /* 0x00000003000d7810 */ /* 0x000fc40007ffe0ff */
[----:B------:R-:W-:Y:S02]  /*6130*/  IADD3 R15, R0, 0x4, RZ ;  /* 0x00000004000f7810 */ /* 0x000fe40007ffe0ff */
[----:B------:R-:W-:Y:S02]  /*6140*/  LEA R16, P3, R14, R3, 0x1 ;  /* 0x000000030e107211 */ /* 0x000fe400078608ff */
[----:B------:R-:W-:Y:S02]  /*6150*/  IADD3 R12, R0, 0x5, RZ ;  /* 0x00000005000c7810 */ /* 0x000fe40007ffe0ff */
[C---:B------:R-:W-:Y:S02]  /*6160*/  LEA.HI.X.SX32 R17, R14.reuse, R2, 0x1, P3 ;  /* 0x000000020e117211 */ /* 0x040fe400018f0eff */
[----:B------:R-:W-:Y:S02]  /*6170*/  IADD3 R14, R14, c[0x0][0x198], RZ ;  /* 0x000066000e0e7a10 */ /* 0x000fe40007ffe0ff */
[----:B------:R-:W-:-:S02]  /*6180*/  ISETP.LT.AND P5, PT, R13, c[0x0][0x17c], !P0 ;  /* 0x00005f000d007a0c */ /* 0x000fc400047a1270 */
[----:B------:R-:W-:Y:S02]  /*6190*/  IADD3 R21, R14, c[0x0][0x198], RZ ;  /* 0x000066000e157a10 */ /* 0x000fe40007ffe0ff */
[----:B------:R-:W-:Y:S02]  /*61a0*/  ISETP.LT.AND P4, PT, R15, c[0x0][0x17c], !P0 ;  /* 0x00005f000f007a0c */ /* 0x000fe40004781270 */
[----:B------:R-:W-:Y:S01]  /*61b0*/  ISETP.LT.AND P3, PT, R12, c[0x0][0x17c], !P0 ;  /* 0x00005f000c007a0c */ /* 0x000fe20004761270 */
[----:B------:R-:W0:Y:S01]  /*61c0*/  LDS.128 R32, [R28] ;  /* 0x000000001c207984 */ /* 0x000e220000000c00 */
[----:B------:R-:W-:-:S03]  /*61d0*/  IADD3 R23, R21, c[0x0][0x198], RZ ;  /* 0x0000660015177a10 */ /* 0x000fc60007ffe0ff */
[----:B------:R-:W1:Y:S01]  /*61e0*/  LDS.128 R4, [R31] ;  /* 0x000000001f047984 */ /* 0x000e620000000c00 */
[----:B------:R-:W-:-:S03]  /*61f0*/  IADD3 R27, R23, c[0x0][0x198], RZ ;  /* 0x00006600171b7a10 */ /* 0x000fc60007ffe0ff */
[----:B------:R-:W2:Y:S04]  /*6200*/  LDS.128 R8, [R42] ;  /* 0x000000002a087984 */ /* 0x000ea80000000c00 */
[----:B0-----:R0:W-:Y:S01]  /*6210*/  @P6 STG.E.U16 [R16.64], R32 ;  /* 0x0000002010006986 */ /* 0x0011e2000c101504 */
[----:B------:R-:W-:-:S04]  /*6220*/  LEA R18, P6, R14, R3, 0x1 ;  /* 0x000000030e127211 */ /* 0x000fc800078c08ff */
[-C--:B------:R-:W-:Y:S02]  /*6230*/  LEA.HI.X.SX32 R19, R14, R2.reuse, 0x1, P6 ;  /* 0x000000020e137211 */ /* 0x080fe400030f0eff */
[C---:B------:R-:W-:Y:S01]  /*6240*/  LEA R20, P6, R21.reuse, R3, 0x1 ;  /* 0x0000000315147211 */ /* 0x040fe200078c08ff */
[----:B------:R-:W3:Y:S03]  /*6250*/  LDS.128 R12, [R44] ;  /* 0x000000002c0c7984 */ /* 0x000ee60000000c00 */
[----:B------:R-:W-:Y:S02]  /*6260*/  LEA.HI.X.SX32 R21, R21, R2, 0x1, P6 ;  /* 0x0000000215157211 */ /* 0x000fe400030f0eff */
[----:B0-----:R-:W-:Y:S02]  /*6270*/  PRMT R17, R32, 0x7632, R17 ;  /* 0x0000763220117816 */ /* 0x001fe40000000011 */
[----:B------:R-:W-:-:S03]  /*6280*/  IADD3 R16, R0, 0x7, RZ ;  /* 0x0000000700107810 */ /* 0x000fc60007ffe0ff */
[----:B------:R-:W-:Y:S01]  /*6290*/  @P2 STG.E.U16 [R18.64], R17 ;  /* 0x0000001112002986 */ /* 0x000fe2000c101504 */
[----:B------:R-:W-:Y:S02]  /*62a0*/  ISETP.LT.AND P2, PT, R22, c[0x0][0x17c], !P0 ;  /* 0x00005f0016007a0c */ /* 0x000fe40004741270 */
[CC--:B------:R-:W-:Y:S01]  /*62b0*/  LEA R22, P6, R23.reuse, R3.reuse, 0x1 ;  /* 0x0000000317167211 */ /* 0x0c0fe200078c08ff */
[----:B-1----:R0:W-:Y:S01]  /*62c0*/  @P1 STG.E.U16 [R20.64], R4 ;  /* 0x0000000414001986 */ /* 0x0021e2000c101504 */
[----:B------:R-:W-:Y:S02]  /*62d0*/  ISETP.LT.AND P1, PT, R16, c[0x0][0x17c], !P0 ;  /* 0x00005f0010007a0c */ /* 0x000fe40004721270 */
[----:B------:R-:W-:Y:S01]  /*62e0*/  LEA.HI.X.SX32 R23, R23, R2, 0x1, P6 ;  /* 0x0000000217177211 */ /* 0x000fe200030f0eff */
[----:B------:R1:W4:Y:S01]  /*62f0*/  LDS.128 R16, [R28+0x800] ;  /* 0x000800001c107984 */ /* 0x0003220000000c00 */
[----:B------:R-:W-:-:S04]  /*6300*/  LEA R24, P6, R27, R3, 0x1 ;  /* 0x000000031b187211 */ /* 0x000fc800078c08ff */
[C---:B------:R-:W-:Y:S02]  /*6310*/  LEA.HI.X.SX32 R25, R27.reuse, R2, 0x1, P6 ;  /* 0x000000021b197211 */ /* 0x040fe400030f0eff */
[----:B------:R-:W-:Y:S02]  /*6320*/  IADD3 R27, R27, c[0x0][0x198], RZ ;  /* 0x000066001b1b7a10 */ /* 0x000fe40007ffe0ff */
[----:B0-----:R-:W-:Y:S02]  /*6330*/  PRMT R21, R4, 0x7632, R21 ;  /* 0x0000763204157816 */ /* 0x001fe40000000015 */
[----:B------:R-:W-:Y:S02]  /*6340*/  IADD3 R29, R27, c[0x0][0x198], RZ ;  /* 0x000066001b1d7a10 */ /* 0x000fe40007ffe0ff */
[----:B------:R-:W-:Y:S01]  /*6350*/  IADD3 R4, R0, 0x9, RZ ;  /* 0x0000000900047810 */ /* 0x000fe20007ffe0ff */
[----:B------:R-:W-:Y:S01]  /*6360*/  @P5 STG.E.U16 [R22.64], R21 ;  /* 0x0000001516005986 */ /* 0x000fe2000c101504 */
[----:B------:R-:W-:-:S02]  /*6370*/  ISETP.LT.AND P5, PT, R26, c[0x0][0x17c], !P0 ;  /* 0x00005f001a007a0c */ /* 0x000fc400047a1270 */
[-C--:B------:R-:W-:Y:S01]  /*6380*/  LEA R26, P6, R27, R3.reuse, 0x1 ;  /* 0x000000031b1a7211 */ /* 0x080fe200078c08ff */
[----:B------:R-:W0:Y:S01]  /*6390*/  LDS.128 R20, [R31+0x800] ;  /* 0x000800001f147984 */ /* 0x000e220000000c00 */
[----:B------:R-:W-:Y:S02]  /*63a0*/  IADD3 R30, R29, c[0x0][0x198], RZ ;  /* 0x000066001d1e7a10 */ /* 0x000fe40007ffe0ff */
[-C--:B------:R-:W-:Y:S01]  /*63b0*/  LEA.HI.X.SX32 R27, R27, R2.reuse, 0x1, P6 ;  /* 0x000000021b1b7211 */ /* 0x080fe200030f0eff */
[----:B--2---:R2:W-:Y:S01]  /*63c0*/  @P4 STG.E.U16 [R24.64], R8 ;  /* 0x0000000818004986 */ /* 0x0045e2000c101504 */
[C---:B-1----:R-:W-:Y:S02]  /*63d0*/  LEA R28, P6, R29.reuse, R3, 0x1 ;  /* 0x000000031d1c7211 */ /* 0x042fe400078c08ff */
[----:B------:R-:W-:Y:S02]  /*63e0*/  ISETP.LT.AND P4, PT, R4, c[0x0][0x17c], !P0 ;  /* 0x00005f0004007a0c */ /* 0x000fe40004781270 */
[----:B------:R-:W-:-:S02]  /*63f0*/  LEA.HI.X.SX32 R29, R29, R2, 0x1, P6 ;  /* 0x000000021d1d7211 */ /* 0x000fc400030f0eff */
[----:B------:R-:W-:Y:S02]  /*6400*/  LEA R36, P6, R30, R3, 0x1 ;  /* 0x000000031e247211 */ /* 0x000fe400078c08ff */
[----:B------:R-:W-:Y:S02]  /*6410*/  IADD3 R4, R0, 0xa, RZ ;  /* 0x0000000a00047810 */ /* 0x000fe40007ffe0ff */
[----:B------:R-:W-:Y:S02]  /*6420*/  LEA.HI.X.SX32 R37, R30, R2, 0x1, P6 ;  /* 0x000000021e257211 */ /* 0x000fe400030f0eff */
[----:B--2---:R-:W-:Y:S02]  /*6430*/  PRMT R25, R8, 0x7632, R25 ;  /* 0x0000763208197816 */ /* 0x004fe40000000019 */
[----:B------:R-:W-:Y:S02]  /*6440*/  IADD3 R8, R30, c[0x0][0x198], RZ ;  /* 0x000066001e087a10 */ /* 0x000fe40007ffe0ff */
[----:B---3--:R-:W-:Y:S01]  /*6450*/  PRMT R32, R12, 0x7632, R32 ;  /* 0x000076320c207816 */ /* 0x008fe20000000020 */
[----:B------:R-:W-:Y:S01]  /*6460*/  @P3 STG.E.U16 [R26.64], R25 ;  /* 0x000000191a003986 */ /* 0x000fe2000c101504 */
[----:B------:R-:W-:-:S02]  /*6470*/  ISETP.LT.AND P3, PT, R4, c[0x0][0x17c], !P0 ;  /* 0x00005f0004007a0c */ /* 0x000fc40004761270 */
[----:B------:R-:W-:Y:S01]  /*6480*/  LEA R38, P6, R8, R3, 0x1 ;  /* 0x0000000308267211 */ /* 0x000fe200078c08ff */
[----:B------:R-:W1:Y:S01]  /*6490*/  LDS.128 R24, [R42+0x800] ;  /* 0x000800002a187984 */ /* 0x000e620000000c00 */
[----:B------:R-:W-:Y:S02]  /*64a0*/  IADD3 R4, R0, 0xb, RZ ;  /* 0x0000000b00047810 */ /* 0x000fe40007ffe0ff */
[----:B------:R-:W-:Y:S01]  /*64b0*/  LEA.HI.X.SX32 R39, R8, R2, 0x1, P6 ;  /* 0x0000000208277211 */ /* 0x000fe200030f0eff */
[----:B------:R2:W-:Y:S01]  /*64c0*/  @P2 STG.E.U16 [R28.64], R12 ;  /* 0x0000000c1c002986 */ /* 0x0005e2000c101504 */
[----:B------:R-:W-:Y:S02]  /*64d0*/  ISETP.LT.AND P2, PT, R4, c[0x0][0x17c], !P0 ;  /* 0x00005f0004007a0c */ /* 0x000fe40004741270 */
[----:B------:R-:W-:Y:S01]  /*64e0*/  IADD3 R8, R8, c[0x0][0x198], RZ ;  /* 0x0000660008087a10 */ /* 0x000fe20007ffe0ff */
[----:B------:R-:W3:Y:S01]  /*64f0*/  LDS.128 R28, [R44+0x800] ;  /* 0x000800002c1c7984 */ /* 0x000ee20000000c00 */
[----:B------:R-:W-:-:S02]  /*6500*/  IADD3 R4, R0, 0xc, RZ ;  /* 0x0000000c00047810 */ /* 0x000fc40007ffe0ff */
[-C--:B------:R-:W-:Y:S01]  /*6510*/  LEA R40, P6, R8, R3.reuse, 0x1 ;  /* 0x0000000308287211 */ /* 0x080fe200078c08ff */
[----:B------:R5:W-:Y:S01]  /*6520*/  @P1 STG.E.U16 [R36.64], R32 ;  /* 0x0000002024001986 */ /* 0x000be2000c101504 */
[----:B------:R-:W-:Y:S02]  /*6530*/  ISETP.LT.AND P1, PT, R4, c[0x0][0x17c], !P0 ;  /* 0x00005f0004007a0c */ /* 0x000fe40004721270 */
[----:B------:R-:W-:Y:S01]  /*6540*/  IADD3 R4, R0, 0xd, RZ ;  /* 0x0000000d00047810 */ /* 0x000fe20007ffe0ff */
[----:B----4-:R4:W-:Y:S01]  /*6550*/  @P5 STG.E.U16 [R38.64], R16 ;  /* 0x0000001026005986 */ /* 0x0109e2000c101504 */
[C---:B--2---:R-:W-:Y:S02]  /*6560*/  IADD3 R12, R8.reuse, c[0x0][0x198], RZ ;  /* 0x00006600080c7a10 */ /* 0x044fe40007ffe0ff */
[----:B------:R-:W-:Y:S02]  /*6570*/  LEA.HI.X.SX32 R41, R8, R2, 0x1, P6 ;  /* 0x0000000208297211 */ /* 0x000fe400030f0eff */
[----:B------:R-:W-:-:S02]  /*6580*/  LEA R42, P6, R12, R3, 0x1 ;  /* 0x000000030c2a7211 */ /* 0x000fc400078c08ff */
[----:B------:R-:W-:Y:S02]  /*6590*/  ISETP.LT.AND P5, PT, R4, c[0x0][0x17c], !P0 ;  /* 0x00005f0004007a0c */ /* 0x000fe400047a1270 */
[----:B-----5:R-:W-:Y:S02]  /*65a0*/  PRMT R32, R16, 0x7632, R32 ;  /* 0x0000763210207816 */ /* 0x020fe40000000020 */
[----:B------:R-:W-:Y:S02]  /*65b0*/  IADD3 R8, R12, c[0x0][0x198], RZ ;  /* 0x000066000c087a10 */ /* 0x000fe40007ffe0ff */
[----:B------:R-:W-:Y:S01]  /*65c0*/  IADD3 R4, R0, 0xe, RZ ;  /* 0x0000000e00047810 */ /* 0x000fe20007ffe0ff */
[----:B------:R2:W-:Y:S01]  /*65d0*/  @P4 STG.E.U16 [R40.64], R32 ;  /* 0x0000002028004986 */ /* 0x0005e2000c101504 */
[----:B------:R-:W-:Y:S02]  /*65e0*/  LEA.HI.X.SX32 R43, R12, R2, 0x1, P6 ;  /* 0x000000020c2b7211 */ /* 0x000fe400030f0eff */
[----:B------:R-:W-:-:S02]  /*65f0*/  LEA R36, P6, R8, R3, 0x1 ;  /* 0x0000000308247211 */ /* 0x000fc400078c08ff */
[----:B------:R-:W-:Y:S01]  /*6600*/  ISETP.LT.AND P4, PT, R4, c[0x0][0x17c], !P0 ;  /* 0x00005f0004007a0c */ /* 0x000fe20004781270 */
[----:B0-----:R0:W-:Y:S01]  /*6610*/  @P3 STG.E.U16 [R42.64], R20 ;  /* 0x000000142a003986 */ /* 0x0011e2000c101504 */
[----:B------:R-:W-:Y:S02]  /*6620*/  IADD3 R12, R8, c[0x0][0x198], RZ ;  /* 0x00006600080c7a10 */ /* 0x000fe40007ffe0ff */
[----:B------:R-:W-:Y:S02]  /*6630*/  IADD3 R4, R0, 0xf, RZ ;  /* 0x0000000f00047810 */ /* 0x000fe40007ffe0ff */
[----:B------:R-:W-:Y:S02]  /*6640*/  LEA.HI.X.SX32 R37, R8, R2, 0x1, P6 ;  /* 0x0000000208257211 */ /* 0x000fe400030f0eff */
[----:B----4-:R-:W-:Y:S02]  /*6650*/  PRMT R16, R20, 0x7632, R16 ;  /* 0x0000763214107816 */ /* 0x010fe40000000010 */
[----:B------:R-:W-:-:S02]  /*6660*/  LEA R38, P6, R12, R3, 0x1 ;  /* 0x000000030c267211 */ /* 0x000fc400078c08ff */
[----:B------:R-:W-:Y:S01]  /*6670*/  ISETP.LT.AND P3, PT, R4, c[0x0][0x17c], !P0 ;  /* 0x00005f0004007a0c */ /* 0x000fe20004761270 */
[----:B------:R4:W-:Y:S01]  /*6680*/  @P2 STG.E.U16 [R36.64], R16 ;  /* 0x0000001024002986 */ /* 0x0009e2000c101504 */
[----:B------:R-:W-:Y:S02]  /*6690*/  IADD3 R8, R12, c[0x0][0x198], RZ ;  /* 0x000066000c087a10 */ /* 0x000fe40007ffe0ff */
[----:B------:R-:W-:Y:S02]  /*66a0*/  IADD3 R4, R0, 0x10, RZ ;  /* 0x0000001000047810 */ /* 0x000fe40007ffe0ff */
[----:B------:R-:W-:Y:S02]  /*66b0*/  LEA.HI.X.SX32 R39, R12, R2, 0x1, P6 ;  /* 0x000000020c277211 */ /* 0x000fe400030f0eff */
[----:B--2---:R-:W-:Y:S02]  /*66c0*/  LEA R40, P6, R8, R3, 0x1 ;  /* 0x0000000308287211 */ /* 0x004fe400078c08ff */
[----:B------:R-:W-:Y:S01]  /*66d0*/  ISETP.LT.AND P2, PT, R4, c[0x0][0x17c], !P0 ;  /* 0x00005f0004007a0c */ /* 0x000fe20004741270 */
[----:B-1----:R1:W-:Y:S01]  /*66e0*/  @P1 STG.E.U16 [R38.64], R24 ;  /* 0x0000001826001986 */ /* 0x0023e2000c101504 */
[----:B------:R-:W-:-:S02]  /*66f0*/  IADD3 R12, R8, c[0x0][0x198], RZ ;  /* 0x00006600080c7a10 */ /* 0x000fc40007ffe0ff */
[----:B------:R-:W-:Y:S02]  /*6700*/  IADD3 R4, R0, 0x11, RZ ;  /* 0x0000001100047810 */ /* 0x000fe40007ffe0ff */
[----:B------:R-:W-:Y:S02]  /*6710*/  LEA.HI.X.SX32 R41, R8, R2, 0x1, P6 ;  /* 0x0000000208297211 */ /* 0x000fe400030f0eff */
[----:B0-----:R-:W-:Y:S02]  /*6720*/  LEA R42, P6, R12, R3, 0x1 ;  /* 0x000000030c2a7211 */ /* 0x001fe400078c08ff */
[----:B------:R-:W-:Y:S02]  /*6730*/  PRMT R20, R24, 0x7632, R20 ;  /* 0x0000763218147816 */ /* 0x000fe40000000014 */
[----:B------:R-:W-:Y:S02]  /*6740*/  ISETP.LT.AND P1, PT, R4, c[0x0][0x17c], !P0 ;  /* 0x00005f0004007a0c */ /* 0x000fe40004721270 */
[----:B------:R-:W-:Y:S01]  /*6750*/  IADD3 R8, R12, c[0x0][0x198], RZ ;  /* 0x000066000c087a10 */ /* 0x000fe20007ffe0ff */
[----:B------:R0:W-:Y:S01]  /*6760*/  @P5 STG.E.U16 [R40.64], R20 ;  /* 0x0000001428005986 */ /* 0x0001e2000c101504 */
[----:B------:R-:W-:-:S02]  /*6770*/  IADD3 R4, R0, 0x12, RZ ;  /* 0x0000001200047810 */ /* 0x000fc40007ffe0ff */
[-C--:B------:R-:W-:Y:S02]  /*6780*/  LEA.HI.X.SX32 R43, R12, R2.reuse, 0x1, P6 ;  /* 0x000000020c2b7211 */ /* 0x080fe400030f0eff */
[----:B----4-:R-:W-:Y:S02]  /*6790*/  LEA R36, P6, R8, R3, 0x1 ;  /* 0x0000000308247211 */ /* 0x010fe400078c08ff */
[----:B------:R-:W-:Y:S01]  /*67a0*/  ISETP.LT.AND P5, PT, R4, c[0x0][0x17c], !P0 ;  /* 0x00005f0004007a0c */ /* 0x000fe200047a1270 */
[----:B---3--:R2:W-:Y:S01]  /*67b0*/  @P4 STG.E.U16 [R42.64], R28 ;  /* 0x0000001c2a004986 */ /* 0x0085e2000c101504 */
[----:B------:R-:W-:Y:S02]  /*67c0*/  IADD3 R12, R8, c[0x0][0x198], RZ ;  /* 0x00006600080c7a10 */ /* 0x000fe40007ffe0ff */
[----:B------:R-:W-:Y:S02]  /*67d0*/  IADD3 R4, R0, 0x13, RZ ;  /* 0x0000001300047810 */ /* 0x000fe40007ffe0ff */
[----:B------:R-:W-:-:S02]  /*67e0*/  LEA.HI.X.SX32 R37, R8, R2, 0x1, P6 ;  /* 0x0000000208257211 */ /* 0x000fc400030f0eff */
[----:B------:R-:W-:Y:S02]  /*67f0*/  PRMT R16, R28, 0x7632, R16 ;  /* 0x000076321c107816 */ /* 0x000fe40000000010 */
[----:B-1----:R-:W-:Y:S02]  /*6800*/  LEA R38, P6, R12, R3, 0x1 ;  /* 0x000000030c267211 */ /* 0x002fe400078c08ff */
[----:B------:R-:W-:Y:S01]  /*6810*/  ISETP.LT.AND P4, PT, R4, c[0x0][0x17c], !P0 ;  /* 0x00005f0004007a0c */ /* 0x000fe20004781270 */
[----:B------:R1:W-:Y:S01]  /*6820*/  @P3 STG.E.U16 [R36.64], R16 ;  /* 0x0000001024003986 */ /* 0x0003e2000c101504 */
[----:B------:R-:W-:Y:S02]  /*6830*/  IADD3 R8, R12, c[0x0][0x198], RZ ;  /* 0x000066000c087a10 */ /* 0x000fe40007ffe0ff */
[----:B------:R-:W-:Y:S02]  /*6840*/  IADD3 R4, R0, 0x14, RZ ;  /* 0x0000001400047810 */ /* 0x000fe40007ffe0ff */
[----:B------:R-:W-:-:S02]  /*6850*/  LEA.HI.X.SX32 R39, R12, R2, 0x1, P6 ;  /* 0x000000020c277211 */ /* 0x000fc400030f0eff */
[-C--:B0-----:R-:W-:Y:S02]  /*6860*/  LEA R40, P6, R8, R3.reuse, 0x1 ;  /* 0x0000000308287211 */ /* 0x081fe400078c08ff */
[----:B------:R-:W-:Y:S01]  /*6870*/  ISETP.LT.AND P3, PT, R4, c[0x0][0x17c], !P0 ;  /* 0x00005f0004007a0c */ /* 0x000fe20004761270 */
[----:B------:R0:W-:Y:S01]  /*6880*/  @P2 STG.E.U16 [R38.64], R33 ;  /* 0x0000002126002986 */ /* 0x0001e2000c101504 */
[----:B------:R-:W-:Y:S02]  /*6890*/  IADD3 R12, R8, c[0x0][0x198], RZ ;  /* 0x00006600080c7a10 */ /* 0x000fe40007ffe0ff */
[----:B------:R-:W-:Y:S02]  /*68a0*/  IADD3 R4, R0, 0x15, RZ ;  /* 0x0000001500047810 */ /* 0x000fe40007ffe0ff */
[----:B------:R-:W-:Y:S02]  /*68b0*/  LEA.HI.X.SX32 R41, R8, R2, 0x1, P6 ;  /* 0x0000000208297211 */ /* 0x000fe400030f0eff */
[----:B--2---:R-:W-:-:S02]  /*68c0*/  LEA R42, P6, R12, R3, 0x1 ;  /* 0x000000030c2a7211 */ /* 0x004fc400078c08ff */
[----:B------:R-:W-:Y:S02]  /*68d0*/  PRMT R20, R33, 0x7632, R20 ;  /* 0x0000763221147816 */ /* 0x000fe40000000014 */
[----:B------:R-:W-:Y:S02]  /*68e0*/  ISETP.LT.AND P2, PT, R4, c[0x0][0x17c], !P0 ;  /* 0x00005f0004007a0c */ /* 0x000fe40004741270 */
[----:B------:R-:W-:Y:S01]  /*68f0*/  IADD3 R8, R12, c[0x0][0x198], RZ ;  /* 0x000066000c087a10 */ /* 0x000fe20007ffe0ff */
[----:B------:R-:W-:Y:S01]  /*6900*/  @P1 STG.E.U16 [R40.64], R20 ;  /* 0x0000001428001986 */ /* 0x000fe2000c101504 */
[----:B------:R-:W-:Y:S02]  /*6910*/  IADD3 R4, R0, 0x16, RZ ;  /* 0x0000001600047810 */ /* 0x000fe40007ffe0ff */
[----:B------:R-:W-:Y:S02]  /*6920*/  LEA.HI.X.SX32 R43, R12, R2, 0x1, P6 ;  /* 0x000000020c2b7211 */ /* 0x000fe400030f0eff */
[----:B-1----:R-:W-:-:S02]  /*6930*/  LEA R36, P6, R8, R3, 0x1 ;  /* 0x0000000308247211 */ /* 0x002fc400078c08ff */
[----:B------:R-:W-:Y:S01]  /*6940*/  ISETP.LT.AND P1, PT, R4, c[0x0][0x17c], !P0 ;  /* 0x00005f0004007a0c */ /* 0x000fe20004721270 */
[----:B------:R1:W-:Y:S01]  /*6950*/  @P5 STG.E.U16 [R42.64], R5 ;  /* 0x000000052a005986 */ /* 0x0003e2000c101504 */
[----:B------:R-:W-:Y:S02]  /*6960*/  IADD3 R12, R8, c[0x0][0x198], RZ ;  /* 0x00006600080c7a10 */ /* 0x000fe40007ffe0ff */
[----:B------:R-:W-:Y:S02]  /*6970*/  IADD3 R4, R0, 0x17, RZ ;  /* 0x0000001700047810 */ /* 0x000fe40007ffe0ff */
[----:B------:R-:W-:Y:S02]  /*6980*/  LEA.HI.X.SX32 R37, R8, R2, 0x1, P6 ;  /* 0x0000000208257211 */ /* 0x000fe400030f0eff */
[----:B------:R-:W-:Y:S02]  /*6990*/  PRMT R16, R5, 0x7632, R16 ;  /* 0x0000763205107816 */ /* 0x000fe40000000010 */
[----:B------:R-:W-:-:S02]  /*69a0*/  LEA R32, P6, R12, R3, 0x1 ;  /* 0x000000030c207211 */ /* 0x000fc400078c08ff */
[----:B------:R-:W-:Y:S01]  /*69b0*/  ISETP.LT.AND P5, PT, R4, c[0x0][0x17c], !P0 ;  /* 0x00005f0004007a0c */ /* 0x000fe200047a1270 */
[----:B------:R2:W-:Y:S01]  /*69c0*/  @P4 STG.E.U16 [R36.64], R16 ;  /* 0x0000001024004986 */ /* 0x0005e2000c101504 */
[----:B------:R-:W-:Y:S02]  /*69d0*/  IADD3 R4, R0, 0x18, RZ ;  /* 0x0000001800047810 */ /* 0x000fe40007ffe0ff */
[C---:B------:R-:W-:Y:S02]  /*69e0*/  IADD3 R8, R12.reuse, c[0x0][0x198], RZ ;  /* 0x000066000c087a10 */ /* 0x040fe40007ffe0ff */
[----:B0-----:R-:W-:Y:S02]  /*69f0*/  LEA.HI.X.SX32 R33, R12, R2, 0x1, P6 ;  /* 0x000000020c217211 */ /* 0x001fe400030f0eff */
[----:B------:R-:W-:Y:S02]  /*6a00*/  ISETP.LT.AND P4, PT, R4, c[0x0][0x17c], !P0 ;  /* 0x00005f0004007a0c */ /* 0x000fe40004781270 */
[----:B-1----:R-:W-:Y:S01]  /*6a10*/  IADD3 R5, R0, 0x19, RZ ;  /* 0x0000001900057810 */ /* 0x002fe20007ffe0ff */
[----:B------:R0:W-:Y:S01]  /*6a20*/  @P3 STG.E.U16 [R32.64], R9 ;  /* 0x0000000920003986 */ /* 0x0001e2000c101504 */
[----:B------:R-:W-:-:S02]  /*6a30*/  LEA R4, P6, R8, R3, 0x1 ;  /* 0x0000000308047211 */ /* 0x000fc400078c08ff */
[C---:B------:R-:W-:Y:S02]  /*6a40*/  IADD3 R12, R8.reuse, c[0x0][0x198], RZ ;  /* 0x00006600080c7a10 */ /* 0x040fe40007ffe0ff */
[----:B------:R-:W-:Y:S02]  /*6a50*/  ISETP.LT.AND P3, PT, R5, c[0x0][0x17c], !P0 ;  /* 0x00005f0005007a0c */ /* 0x000fe40004761270 */
[----:B------:R-:W-:Y:S02]  /*6a60*/  LEA.HI.X.SX32 R5, R8, R2, 0x1, P6 ;  /* 0x0000000208057211 */ /* 0x000fe400030f0eff */
[----:B------:R-:W-:Y:S02]  /*6a70*/  PRMT R20, R9, 0x7632, R20 ;  /* 0x0000763209147816 */ /* 0x000fe40000000014 */
[----:B------:R-:W-:Y:S02]  /*6a80*/  LEA R38, P6, R12, R3, 0x1 ;  /* 0x000000030c267211 */ /* 0x000fe400078c08ff */
[----:B------:R-:W-:Y:S01]  /*6a90*/  IADD3 R8, R0, 0x1a, RZ ;  /* 0x0000001a00087810 */ /* 0x000fe20007ffe0ff */
[----:B------:R1:W-:Y:S01]  /*6aa0*/  @P2 STG.E.U16 [R4.64], R20 ;  /* 0x0000001404002986 */ /* 0x0003e2000c101504 */
[----:B--2---:R-:W-:-:S02]  /*6ab0*/  IADD3 R16, R12, c[0x0][0x198], RZ ;  /* 0x000066000c107a10 */ /* 0x004fc40007ffe0ff */
[-C--:B------:R-:W-:Y:S02]  /*6ac0*/  LEA.HI.X.SX32 R39, R12, R2.reuse, 0x1, P6 ;  /* 0x000000020c277211 */ /* 0x080fe400030f0eff */
[----:B------:R-:W-:Y:S02]  /*6ad0*/  ISETP.LT.AND P2, PT, R8, c[0x0][0x17c], !P0 ;  /* 0x00005f0008007a0c */ /* 0x000fe40004741270 */
[----:B------:R-:W-:Y:S01]  /*6ae0*/  LEA R36, P6, R16, R3, 0x1 ;  /* 0x0000000310247211 */ /* 0x000fe200078c08ff */
[----:B------:R2:W-:Y:S01]  /*6af0*/  @P1 STG.E.U16 [R38.64], R13 ;  /* 0x0000000d26001986 */ /* 0x0005e2000c101504 */
[----:B------:R-:W-:Y:S02]  /*6b00*/  IADD3 R8, R0, 0x1b, RZ ;  /* 0x0000001b00087810 */ /* 0x000fe40007ffe0ff */
[C---:B0-----:R-:W-:Y:S02]  /*6b10*/  IADD3 R9, R16.reuse, c[0x0][0x198], RZ ;  /* 0x0000660010097a10 */ /* 0x041fe40007ffe0ff */
[----:B------:R-:W-:-:S02]  /*6b20*/  LEA.HI.X.SX32 R37, R16, R2, 0x1, P6 ;  /* 0x0000000210257211 */ /* 0x000fc400030f0eff */
[----:B------:R-:W-:Y:S02]  /*6b30*/  ISETP.LT.AND P1, PT, R8, c[0x0][0x17c], !P0 ;  /* 0x00005f0008007a0c */ /* 0x000fe40004721270 */
[----:B------:R-:W-:Y:S02]  /*6b40*/  LEA R8, P6, R9, R3, 0x1 ;  /* 0x0000000309087211 */ /* 0x000fe400078c08ff */
[----:B------:R-:W-:Y:S02]  /*6b50*/  PRMT R24, R13, 0x7632, R24 ;  /* 0x000076320d187816 */ /* 0x000fe40000000018 */
[C---:B------:R-:W-:Y:S02]  /*6b60*/  IADD3 R16, R9.reuse, c[0x0][0x198], RZ ;  /* 0x0000660009107a10 */ /* 0x040fe40007ffe0ff */
[----:B------:R-:W-:Y:S01]  /*6b70*/  LEA.HI.X.SX32 R9, R9, R2, 0x1, P6 ;  /* 0x0000000209097211 */ /* 0x000fe200030f0eff */
[----:B------:R0:W-:Y:S01]  /*6b80*/  @P5 STG.E.U16 [R36.64], R24 ;  /* 0x0000001824005986 */ /* 0x0001e2000c101504 */
[----:B-1----:R-:W-:-:S02]  /*6b90*/  IADD3 R5, R0, 0x1d, RZ ;  /* 0x0000001d00057810 */ /* 0x002fc40007ffe0ff */
[----:B------:R-:W-:Y:S01]  /*6ba0*/  IADD3 R12, R0, 0x1c, RZ ;  /* 0x0000001c000c7810 */ /* 0x000fe20007ffe0ff */
[----:B------:R1:W-:Y:S01]  /*6bb0*/  @P4 STG.E.U16 [R8.64], R17 ;  /* 0x0000001108004986 */ /* 0x0003e2000c101504 */
[C---:B------:R-:W-:Y:S02]  /*6bc0*/  LEA R4, P6, R16.reuse, R3, 0x1 ;  /* 0x0000000310047211 */ /* 0x040fe400078c08ff */
[----:B--2---:R-:W-:Y:S02]  /*6bd0*/  IADD3 R13, R16, c[0x0][0x198], RZ ;  /* 0x00006600100d7a10 */ /* 0x004fe40007ffe0ff */
[----:B------:R-:W-:Y:S02]  /*6be0*/  ISETP.LT.AND P4, PT, R5, c[0x0][0x17c], !P0 ;  /* 0x00005f0005007a0c */ /* 0x000fe40004781270 */
[----:B------:R-:W-:Y:S02]  /*6bf0*/  ISETP.LT.AND P5, PT, R12, c[0x0][0x17c], !P0 ;  /* 0x00005f000c007a0c */ /* 0x000fe400047a1270 */
[----:B------:R-:W-:-:S02]  /*6c00*/  LEA.HI.X.SX32 R5, R16, R2, 0x1, P6 ;  /* 0x0000000210057211 */ /* 0x000fc400030f0eff */
[CC--:B------:R-:W-:Y:S02]  /*6c10*/  LEA R12, P6, R13.reuse, R3.reuse, 0x1 ;  /* 0x000000030d0c7211 */ /* 0x0c0fe400078c08ff */
[----:B------:R-:W-:Y:S02]  /*6c20*/  IADD3 R20, R13, c[0x0][0x198], RZ ;  /* 0x000066000d147a10 */ /* 0x000fe40007ffe0ff */
[----:B0-----:R-:W-:Y:S02]  /*6c30*/  PRMT R24, R17, 0x7632, R24 ;  /* 0x0000763211187816 */ /* 0x001fe40000000018 */
[----:B------:R-:W-:Y:S02]  /*6c40*/  LEA.HI.X.SX32 R13, R13, R2, 0x1, P6 ;  /* 0x000000020d0d7211 */ /* 0x000fe400030f0eff */
[----:B------:R-:W-:Y:S01]  /*6c50*/  LEA R32, P6, R20, R3, 0x1 ;  /* 0x0000000314207211 */ /* 0x000fe200078c08ff */
[----:B------:R0:W-:Y:S01]  /*6c60*/  @P3 STG.E.U16 [R4.64], R24 ;  /* 0x0000001804003986 */ /* 0x0001e2000c101504 */
[----:B-1----:R-:W-:-:S02]  /*6c70*/  IADD3 R8, R0, 0x1f, RZ ;  /* 0x0000001f00087810 */ /* 0x002fc40007ffe0ff */
[C---:B------:R-:W-:Y:S01]  /*6c80*/  IADD3 R9, R20.reuse, c[0x0][0x198], RZ ;  /* 0x0000660014097a10 */ /* 0x040fe20007ffe0ff */
[----:B------:R1:W-:Y:S01]  /*6c90*/  @P2 STG.E.U16 [R12.64], R21 ;  /* 0x000000150c002986 */ /* 0x0003e2000c101504 */
[----:B------:R-:W-:Y:S02]  /*6ca0*/  LEA.HI.X.SX32 R33, R20, R2, 0x1, P6 ;  /* 0x0000000214217211 */ /* 0x000fe400030f0eff */
[----:B------:R-:W-:Y:S02]  /*6cb0*/  ISETP.LT.AND P2, PT, R8, c[0x0][0x17c], !P0 ;  /* 0x00005f0008007a0c */ /* 0x000fe40004741270 */
[----:B------:R-:W-:Y:S02]  /*6cc0*/  LEA R8, P6, R9, R3, 0x1 ;  /* 0x0000000309087211 */ /* 0x000fe400078c08ff */
[----:B------:R-:W-:Y:S02]  /*6cd0*/  IADD3 R16, R0, 0x1e, RZ ;  /* 0x0000001e00107810 */ /* 0x000fe40007ffe0ff */
[----:B------:R-:W-:-:S02]  /*6ce0*/  PRMT R20, R21, 0x7632, R20 ;  /* 0x0000763215147816 */ /* 0x000fc40000000014 */
[C---:B------:R-:W-:Y:S02]  /*6cf0*/  IADD3 R17, R9.reuse, c[0x0][0x198], RZ ;  /* 0x0000660009117a10 */ /* 0x040fe40007ffe0ff */
[----:B------:R-:W-:Y:S01]  /*6d00*/  LEA.HI.X.SX32 R9, R9, R2, 0x1, P6 ;  /* 0x0000000209097211 */ /* 0x000fe200030f0eff */
[----:B------:R-:W-:Y:S01]  /*6d10*/  @P1 STG.E.U16 [R32.64], R20 ;  /* 0x0000001420001986 */ /* 0x000fe2000c101504 */
[----:B0-----:R-:W-:Y:S02]  /*6d20*/  IADD3 R5, R0, 0x21, RZ ;  /* 0x0000002100057810 */ /* 0x001fe40007ffe0ff */
[----:B------:R-:W-:Y:S01]  /*6d30*/  ISETP.LT.AND P3, PT, R16, c[0x0][0x17c], !P0 ;  /* 0x00005f0010007a0c */ /* 0x000fe20004761270 */
[----:B------:R0:W-:Y:S01]  /*6d40*/  @P5 STG.E.U16 [R8.64], R25 ;  /* 0x0000001908005986 */ /* 0x0001e2000c101504 */
[----:B------:R-:W-:Y:S02]  /*6d50*/  LEA R4, P6, R17, R3, 0x1 ;  /* 0x0000000311047211 */ /* 0x000fe400078c08ff */
[----:B------:R-:W-:-:S02]  /*6d60*/  IADD3 R16, R0, 0x20, RZ ;  /* 0x0000002000107810 */ /* 0x000fc40007ffe0ff */
[----:B-1----:R-:W-:Y:S02]  /*6d70*/  IADD3 R13, R17, c[0x0][0x198], RZ ;  /* 0x00006600110d7a10 */ /* 0x002fe40007ffe0ff */
[----:B------:R-:W-:Y:S02]  /*6d80*/  ISETP.LT.AND P5, PT, R5, c[0x0][0x17c], !P0 ;  /* 0x00005f0005007a0c */ /* 0x000fe400047a1270 */
[----:B------:R-:W-:Y:S02]  /*6d90*/  LEA.HI.X.SX32 R5, R17, R2, 0x1, P6 ;  /* 0x0000000211057211 */ /* 0x000fe400030f0eff */
[----:B------:R-:W-:Y:S02]  /*6da0*/  PRMT R21, R25, 0x7632, R21 ;  /* 0x0000763219157816 */ /* 0x000fe40000000015 */
[----:B------:R-:W-:Y:S02]  /*6db0*/  ISETP.LT.AND P1, PT, R16, c[0x0][0x17c], !P0 ;  /* 0x00005f0010007a0c */ /* 0x000fe40004721270 */
[----:B------:R-:W-:Y:S01]  /*6dc0*/  LEA R12, P6, R13, R3, 0x1 ;  /* 0x000000030d0c7211 */ /* 0x000fe200078c08ff */
[----:B------:R1:W-:Y:S01]  /*6dd0*/  @P4 STG.E.U16 [R4.64], R21 ;  /* 0x0000001504004986 */ /* 0x0003e2000c101504 */
[----:B------:R-:W-:-:S02]  /*6de0*/  IADD3 R16, R0, 0x22, RZ ;  /* 0x0000002200107810 */ /* 0x000fc40007ffe0ff */
[C---:B------:R-:W-:Y:S02]  /*6df0*/  IADD3 R17, R13.reuse, c[0x0][0x198], RZ ;  /* 0x000066000d117a10 */ /* 0x040fe40007ffe0ff */
[----:B------:R-:W-:Y:S02]  /*6e00*/  LEA.HI.X.SX32 R13, R13, R2, 0x1, P6 ;  /* 0x000000020d0d7211 */ /* 0x000fe400030f0eff */
[----:B------:R-:W-:Y:S02]  /*6e10*/  ISETP.LT.AND P4, PT, R16, c[0x0][0x17c], !P0 ;  /* 0x00005f0010007a0c */ /* 0x000fe40004781270 */
[C---:B------:R-:W-:Y:S01]  /*6e20*/  LEA R16, P6, R17.reuse, R3, 0x1 ;  /* 0x0000000311107211 */ /* 0x040fe200078c08ff */
[----:B------:R2:W-:Y:S01]  /*6e30*/  @P3 STG.E.U16 [R12.64], R29 ;  /* 0x0000001d0c003986 */ /* 0x0005e2000c101504 */
[----:B0-----:R-:W-:Y:S02]  /*6e40*/  IADD3 R8, R0, 0x23, RZ ;  /* 0x0000002300087810 */ /* 0x001fe40007ffe0ff */
[----:B------:R-:W-:-:S02]  /*6e50*/  IADD3 R9, R17, c[0x0][0x198], RZ ;  /* 0x0000660011097a10 */ /* 0x000fc40007ffe0ff */
[-C--:B------:R-:W-:Y:S02]  /*6e60*/  LEA.HI.X.SX32 R17, R17, R2.reuse, 0x1, P6 ;  /* 0x0000000211117211 */ /* 0x080fe400030f0eff */
[----:B------:R-:W-:Y:S02]  /*6e70*/  ISETP.LT.AND P3, PT, R8, c[0x0][0x17c], !P0 ;  /* 0x00005f0008007a0c */ /* 0x000fe40004761270 */
[----:B------:R-:W-:Y:S02]  /*6e80*/  LEA R8, P6, R9, R3, 0x1 ;  /* 0x0000000309087211 */ /* 0x000fe400078c08ff */
[----:B------:R-:W-:Y:S02]  /*6e90*/  PRMT R24, R29, 0x7632, R24 ;  /* 0x000076321d187816 */ /* 0x000fe40000000018 */
[C---:B-1----:R-:W-:Y:S02]  /*6ea0*/  IADD3 R21, R9.reuse, c[0x0][0x198], RZ ;  /* 0x0000660009157a10 */ /* 0x042fe40007ffe0ff */
[----:B------:R-:W-:Y:S01]  /*6eb0*/  LEA.HI.X.SX32 R9, R9, R2, 0x1, P6 ;  /* 0x0000000209097211 */ /* 0x000fe200030f0eff */
[----:B------:R0:W-:Y:S01]  /*6ec0*/  @P2 STG.E.U16 [R16.64], R24 ;  /* 0x0000001810002986 */ /* 0x0001e2000c101504 */
[----:B------:R-:W-:-:S02]  /*6ed0*/  IADD3 R5, R0, 0x25, RZ ;  /* 0x0000002500057810 */ /* 0x000fc40007ffe0ff */
[CC--:B------:R-:W-:Y:S01]  /*6ee0*/  LEA R4, P6, R21.reuse, R3.reuse, 0x1 ;  /* 0x0000000315047211 */ /* 0x0c0fe200078c08ff */
[----:B------:R1:W-:Y:S01]  /*6ef0*/  @P1 STG.E.U16 [R8.64], R34 ;  /* 0x0000002208001986 */ /* 0x0003e2000c101504 */
[----:B--2---:R-:W-:Y:S02]  /*6f00*/  IADD3 R13, R21, c[0x0][0x198], RZ ;  /* 0x00006600150d7a10 */ /* 0x004fe40007ffe0ff */
[----:B------:R-:W-:Y:S02]  /*6f10*/  ISETP.LT.AND P1, PT, R5, c[0x0][0x17c], !P0 ;  /* 0x00005f0005007a0c */ /* 0x000fe40004721270 */
[----:B------:R-:W-:Y:S02]  /*6f20*/  LEA.HI.X.SX32 R5, R21, R2, 0x1, P6 ;  /* 0x0000000215057211 */ /* 0x000fe400030f0eff */
[----:B------:R-:W-:Y:S02]  /*6f30*/  PRMT R21, R34, 0x7632, R21 ;  /* 0x0000763222157816 */ /* 0x000fe40000000015 */
[----:B------:R-:W-:-:S02]  /*6f40*/  LEA R12, P6, R13, R3, 0x1 ;  /* 0x000000030d0c7211 */ /* 0x000fc400078c08ff */
[C---:B0-----:R-:W-:Y:S01]  /*6f50*/  IADD3 R16, R0.reuse, 0x26, RZ ;  /* 0x0000002600107810 */ /* 0x041fe20007ffe0ff */
[----:B------:R0:W-:Y:S01]  /*6f60*/  @P5 STG.E.U16 [R4.64], R21 ;  /* 0x0000001504005986 */ /* 0x0001e2000c101504 */
[C---:B------:R-:W-:Y:S02]  /*6f70*/  IADD3 R17, R13.reuse, c[0x0][0x198], RZ ;  /* 0x000066000d117a10 */ /* 0x040fe40007ffe0ff */
[----:B------:R-:W-:Y:S02]  /*6f80*/  IADD3 R20, R0, 0x24, RZ ;  /* 0x0000002400147810 */ /* 0x000fe40007ffe0ff */
[----:B------:R-:W-:Y:S02]  /*6f90*/  LEA.HI.X.SX32 R13, R13, R2, 0x1, P6 ;  /* 0x000000020d0d7211 */ /* 0x000fe400030f0eff */
[----:B------:R-:W-:Y:S02]  /*6fa0*/  ISETP.LT.AND P5, PT, R16, c[0x0][0x17c], !P0 ;  /* 0x00005f0010007a0c */ /* 0x000fe400047a1270 */
[----:B------:R-:W-:Y:S01]  /*6fb0*/  LEA R16, P6, R17, R3, 0x1 ;  /* 0x0000000311107211 */ /* 0x000fe200078c08ff */
[----:B------:R2:W-:Y:S01]  /*6fc0*/  @P4 STG.E.U16 [R12.64], R6 ;  /* 0x000000060c004986 */ /* 0x0005e2000c101504 */
[----:B-1----:R-:W-:-:S02]  /*6fd0*/  IADD3 R8, R0, 0x27, RZ ;  /* 0x0000002700087810 */ /* 0x002fc40007ffe0ff */
[----:B------:R-:W-:Y:S02]  /*6fe0*/  ISETP.LT.AND P2, PT, R20, c[0x0][0x17c], !P0 ;  /* 0x00005f0014007a0c */ /* 0x000fe40004741270 */
[C---:B------:R-:W-:Y:S02]  /*6ff0*/  IADD3 R9, R17.reuse, c[0x0][0x198], RZ ;  /* 0x0000660011097a10 */ /* 0x040fe40007ffe0ff */
[----:B------:R-:W-:Y:S02]  /*7000*/  LEA.HI.X.SX32 R17, R17, R2, 0x1, P6 ;  /* 0x0000000211117211 */ /* 0x000fe400030f0eff */
[----:B------:R-:W-:Y:S02]  /*7010*/  ISETP.LT.AND P4, PT, R8, c[0x0][0x17c], !P0 ;  /* 0x00005f0008007a0c */ /* 0x000fe40004781270 */
[----:B------:R-:W-:Y:S02]  /*7020*/  LEA R8, P6, R9, R3, 0x1 ;  /* 0x0000000309087211 */ /* 0x000fe400078c08ff */
[----:B------:R-:W-:-:S02]  /*7030*/  PRMT R24, R6, 0x7632, R24 ;  /* 0x0000763206187816 */ /* 0x000fc40000000018 */
[C---:B0-----:R-:W-:Y:S02]  /*7040*/  IADD3 R21, R9.reuse, c[0x0][0x198], RZ ;  /* 0x0000660009157a10 */ /* 0x041fe40007ffe0ff */
[----:B------:R-:W-:Y:S01]  /*7050*/  LEA.HI.X.SX32 R9, R9, R2, 0x1, P6 ;  /* 0x0000000209097211 */ /* 0x000fe200030f0eff */
[----:B------:R0:W-:Y:S01]  /*7060*/  @P3 STG.E.U16 [R16.64], R24 ;  /* 0x0000001810003986 */ /* 0x0001e2000c101504 */
[----:B------:R-:W-:Y:S02]  /*7070*/  IADD3 R5, R0, 0x29, RZ ;  /* 0x0000002900057810 */ /* 0x000fe40007ffe0ff */
[C---:B------:R-:W-:Y:S01]  /*7080*/  LEA R4, P6, R21.reuse, R3, 0x1 ;  /* 0x0000000315047211 */ /* 0x040fe200078c08ff */
[----:B------:R1:W-:Y:S01]  /*7090*/  @P2 STG.E.U16 [R8.64], R10 ;  /* 0x0000000a08002986 */ /* 0x0003e2000c101504 */
[----:B--2---:R-:W-:Y:S02]  /*70a0*/  IADD3 R13, R21, c[0x0][0x198], RZ ;  /* 0x00006600150d7a10 */ /* 0x004fe40007ffe0ff */
[----:B------:R-:W-:-:S02]  /*70b0*/  ISETP.LT.AND P2, PT, R5, c[0x0][0x17c], !P0 ;  /* 0x00005f0005007a0c */ /* 0x000fc40004741270 */
[-C--:B------:R-:W-:Y:S02]  /*70c0*/  LEA.HI.X.SX32 R5, R21, R2.reuse, 0x1, P6 ;  /* 0x0000000215057211 */ /* 0x080fe400030f0eff */
[CC--:B------:R-:W-:Y:S02]  /*70d0*/  LEA R12, P6, R13.reuse, R3.reuse, 0x1 ;  /* 0x000000030d0c7211 */ /* 0x0c0fe400078c08ff */
[C---:B0-----:R-:W-:Y:S02]  /*70e0*/  IADD3 R17, R13.reuse, c[0x0][0x198], RZ ;  /* 0x000066000d117a10 */ /* 0x041fe40007ffe0ff */
[----:B------:R-:W-:Y:S02]  /*70f0*/  IADD3 R20, R0, 0x28, RZ ;  /* 0x0000002800147810 */ /* 0x000fe40007ffe0ff */
[----:B------:R-:W-:Y:S02]  /*7100*/  LEA.HI.X.SX32 R13, R13, R2, 0x1, P6 ;  /* 0x000000020d0d7211 */ /* 0x000fe400030f0eff */
[----:B------:R-:W-:-:S02]  /*7110*/  LEA R16, P6, R17, R3, 0x1 ;  /* 0x0000000311107211 */ /* 0x000fc400078c08ff */
[----:B------:R-:W-:Y:S02]  /*7120*/  ISETP.LT.AND P3, PT, R20, c[0x0][0x17c], !P0 ;  /* 0x00005f0014007a0c */ /* 0x000fe40004761270 */
[C---:B-1----:R-:W-:Y:S02]  /*7130*/  IADD3 R9, R17.reuse, c[0x0][0x198], RZ ;  /* 0x0000660011097a10 */ /* 0x042fe40007ffe0ff */
[----:B------:R-:W-:Y:S02]  /*7140*/  LEA.HI.X.SX32 R17, R17, R2, 0x1, P6 ;  /* 0x0000000211117211 */ /* 0x000fe400030f0eff */
[----:B------:R-:W-:Y:S02]  /*7150*/  PRMT R20, R10, 0x7632, R20 ;  /* 0x000076320a147816 */ /* 0x000fe40000000014 */
[C---:B------:R-:W-:Y:S02]  /*7160*/  LEA R8, P6, R9.reuse, R3, 0x1 ;  /* 0x0000000309087211 */ /* 0x040fe400078c08ff */
[----:B------:R-:W-:Y:S01]  /*7170*/  PRMT R21, R14, 0x7632, R21 ;  /* 0x000076320e157816 */ /* 0x000fe20000000015 */
[----:B------:R0:W-:Y:S01]  /*7180*/  @P1 STG.E.U16 [R4.64], R20 ;  /* 0x0000001404001986 */ /* 0x0001e2000c101504 */
[----:B------:R-:W-:-:S02]  /*7190*/  IADD3 R10, R9, c[0x0][0x198], RZ ;  /* 0x00006600090a7a10 */ /* 0x000fc40007ffe0ff */
[----:B------:R-:W-:Y:S01]  /*71a0*/  IADD3 R6, R0, 0x2a, RZ ;  /* 0x0000002a00067810 */ /* 0x000fe20007ffe0ff */
[----:B------:R1:W-:Y:S01]  /*71b0*/  @P5 STG.E.U16 [R12.64], R14 ;  /* 0x0000000e0c005986 */ /* 0x0003e2000c101504 */
[----:B------:R-:W-:Y:S02]  /*71c0*/  LEA.HI.X.SX32 R9, R9, R2, 0x1, P6 ;  /* 0x0000000209097211 */ /* 0x000fe400030f0eff */
[----:B------:R-:W-:Y:S01]  /*71d0*/  ISETP.LT.AND P1, PT, R6, c[0x0][0x17c], !P0 ;  /* 0x00005f0006007a0c */ /* 0x000fe20004721270 */
[----:B------:R2:W-:Y:S01]  /*71e0*/  @P4 STG.E.U16 [R16.64], R21 ;  /* 0x0000001510004986 */ /* 0x0005e2000c101504 */
[C---:B------:R-:W-:Y:S02]  /*71f0*/  IADD3 R6, R0.reuse, 0x2b, RZ ;  /* 0x0000002b00067810 */ /* 0x040fe40007ffe0ff */
[----:B0-----:R-:W-:Y:S01]  /*7200*/  IADD3 R5, R0, 0x2d, RZ ;  /* 0x0000002d00057810 */ /* 0x001fe20007ffe0ff */
[----:B------:R0:W-:Y:S01]  /*7210*/  @P3 STG.E.U16 [R8.64], R18 ;  /* 0x0000001208003986 */ /* 0x0001e2000c101504 */
[----:B------:R-:W-:-:S02]  /*7220*/  LEA R4, P6, R10, R3, 0x1 ;  /* 0x000000030a047211 */ /* 0x000fc400078c08ff */
[C---:B-1----:R-:W-:Y:S02]  /*7230*/  IADD3 R13, R10.reuse, c[0x0][0x198], RZ ;  /* 0x000066000a0d7a10 */ /* 0x042fe40007ffe0ff */
[----:B------:R-:W-:Y:S02]  /*7240*/  ISETP.LT.AND P3, PT, R5, c[0x0][0x17c], !P0 ;  /* 0x00005f0005007a0c */ /* 0x000fe40004761270 */
[----:B------:R-:W-:Y:S02]  /*7250*/  LEA.HI.X.SX32 R5, R10, R2, 0x1, P6 ;  /* 0x000000020a057211 */ /* 0x000fe400030f0eff */
[C---:B------:R-:W-:Y:S02]  /*7260*/  LEA R12, P6, R13.reuse, R3, 0x1 ;  /* 0x000000030d0c7211 */ /* 0x040fe400078c08ff */
[----:B------:R-:W-:Y:S02]  /*7270*/  ISETP.LT.AND P5, PT, R6, c[0x0][0x17c], !P0 ;  /* 0x00005f0006007a0c */ /* 0x000fe400047a1270 */
[----:B------:R-:W-:-:S02]  /*7280*/  IADD3 R10, R13, c[0x0][0x198], RZ ;  /* 0x000066000d0a7a10 */ /* 0x000fc40007ffe0ff */
[----:B------:R-:W-:Y:S02]  /*7290*/  IADD3 R6, R0, 0x2c, RZ ;  /* 0x0000002c00067810 */ /* 0x000fe40007ffe0ff */
[-C--:B------:R-:W-:Y:S02]  /*72a0*/  LEA.HI.X.SX32 R13, R13, R2.reuse, 0x1, P6 ;  /* 0x000000020d0d7211 */ /* 0x080fe400030f0eff */
[----:B--2---:R-:W-:Y:S02]  /*72b0*/  LEA R16, P6, R10, R3, 0x1 ;  /* 0x000000030a107211 */ /* 0x004fe400078c08ff */
[----:B------:R-:W-:Y:S02]  /*72c0*/  ISETP.LT.AND P4, PT, R6, c[0x0][0x17c], !P0 ;  /* 0x00005f0006007a0c */ /* 0x000fe40004781270 */
[C---:B0-----:R-:W-:Y:S02]  /*72d0*/  IADD3 R9, R10.reuse, c[0x0][0x198], RZ ;  /* 0x000066000a097a10 */ /* 0x041fe40007ffe0ff */
[----:B------:R-:W-:-:S02]  /*72e0*/  LEA.HI.X.SX32 R17, R10, R2, 0x1, P6 ;  /* 0x000000020a117211 */ /* 0x000fc400030f0eff */
[----:B------:R-:W-:Y:S02]  /*72f0*/  PRMT R14, R18, 0x7632, R14 ;  /* 0x00007632120e7816 */ /* 0x000fe4000000000e */
[C---:B------:R-:W-:Y:S02]  /*7300*/  LEA R8, P6, R9.reuse, R3, 0x1 ;  /* 0x0000000309087211 */ /* 0x040fe400078c08ff */
[----:B------:R-:W-:Y:S01]  /*7310*/  PRMT R18, R22, 0x7632, R18 ;  /* 0x0000763216127816 */ /* 0x000fe20000000012 */
[----:B------:R0:W-:Y:S01]  /*7320*/  @P2 STG.E.U16 [R4.64], R14 ;  /* 0x0000000e04002986 */ /* 0x0001e2000c101504 */
[C---:B------:R-:W-:Y:S02]  /*7330*/  IADD3 R10, R9.reuse, c[0x0][0x198], RZ ;  /* 0x00006600090a7a10 */ /* 0x040fe40007ffe0ff */
[----:B------:R-:W-:Y:S01]  /*7340*/  LEA.HI.X.SX32 R9, R9, R2, 0x1, P6 ;  /* 0x0000000209097211 */ /* 0x000fe200030f0eff */
[----:B------:R1:W-:Y:S01]  /*7350*/  @P1 STG.E.U16 [R12.64], R22 ;  /* 0x000000160c001986 */ /* 0x0003e2000c101504 */
[----:B------:R-:W-:-:S03]  /*7360*/  IADD3 R6, R0, 0x2e, RZ ;  /* 0x0000002e00067810 */ /* 0x000fc60007ffe0ff */
[----:B------:R2:W-:Y:S01]  /*7370*/  @P5 STG.E.U16 [R16.64], R18 ;  /* 0x0000001210005986 */ /* 0x0005e2000c101504 */
[----:B------:R-:W-:Y:S02]  /*7380*/  ISETP.LT.AND P2, PT, R6, c[0x0][0x17c], !P0 ;  /* 0x00005f0006007a0c */ /* 0x000fe40004741270 */
[C---:B------:R-:W-:Y:S01]  /*7390*/  IADD3 R6, R0.reuse, 0x2f, RZ ;  /* 0x0000002f00067810 */ /* 0x040fe20007ffe0ff */
[----:B------:R3:W-:Y:S01]  /*73a0*/  @P4 STG.E.U16 [R8.64], R26 ;  /* 0x0000001a08004986 */ /* 0x0007e2000c101504 */
[----:B0-----:R-:W-:Y:S02]  /*73b0*/  IADD3 R5, R0, 0x31, RZ ;  /* 0x0000003100057810 */ /* 0x001fe40007ffe0ff */
[C---:B------:R-:W-:Y:S02]  /*73c0*/  LEA R4, P6, R10.reuse, R3, 0x1 ;  /* 0x000000030a047211 */ /* 0x040fe400078c08ff */
[----:B-1----:R-:W-:Y:S02]  /*73d0*/  IADD3 R13, R10, c[0x0][0x198], RZ ;  /* 0x000066000a0d7a10 */ /* 0x002fe40007ffe0ff */
[----:B------:R-:W-:-:S02]  /*73e0*/  ISETP.LT.AND P4, PT, R5, c[0x0][0x17c], !P0 ;  /* 0x00005f0005007a0c */ /* 0x000fc40004781270 */
[-C--:B------:R-:W-:Y:S02]  /*73f0*/  LEA.HI.X.SX32 R5, R10, R2.reuse, 0x1, P6 ;  /* 0x000000020a057211 */ /* 0x080fe400030f0eff */
[C---:B------:R-:W-:Y:S02]  /*7400*/  LEA R12, P6, R13.reuse, R3, 0x1 ;  /* 0x000000030d0c7211 */ /* 0x040fe400078c08ff */
[C---:B------:R-:W-:Y:S02]  /*7410*/  IADD3 R10, R13.reuse, c[0x0][0x198], RZ ;  /* 0x000066000d0a7a10 */ /* 0x040fe40007ffe0ff */
[----:B------:R-:W-:Y:S02]  /*7420*/  ISETP.LT.AND P1, PT, R6, c[0x0][0x17c], !P0 ;  /* 0x00005f0006007a0c */ /* 0x000fe40004721270 */
[----:B------:R-:W-:Y:S02]  /*7430*/  IADD3 R6, R0, 0x30, RZ ;  /* 0x0000003000067810 */ /* 0x000fe40007ffe0ff */
[----:B------:R-:W-:-:S02]  /*7440*/  LEA.HI.X.SX32 R13, R13, R2, 0x1, P6 ;  /* 0x000000020d0d7211 */ /* 0x000fc400030f0eff */
[----:B------:R-:W-:Y:S02]  /*7450*/  PRMT R14, R26, 0x7632, R14 ;  /* 0x000076321a0e7816 */ /* 0x000fe4000000000e */
[C---:B--2---:R-:W-:Y:S02]  /*7460*/  LEA R16, P6, R10.reuse, R3, 0x1 ;  /* 0x000000030a107211 */ /* 0x044fe400078c08ff */
[----:B---3--:R-:W-:Y:S01]  /*7470*/  IADD3 R9, R10, c[0x0][0x198], RZ ;  /* 0x000066000a097a10 */ /* 0x008fe20007ffe0ff */
[----:B------:R0:W-:Y:S01]  /*7480*/  @P3 STG.E.U16 [R4.64], R14 ;  /* 0x0000000e04003986 */ /* 0x0001e2000c101504 */
[----:B------:R-:W-:Y:S02]  /*7490*/  ISETP.LT.AND P5, PT, R6, c[0x0][0x17c], !P0 ;  /* 0x00005f0006007a0c */ /* 0x000fe400047a1270 */
[----:B------:R-:W-:Y:S01]  /*74a0*/  IADD3 R6, R0, 0x32, RZ ;  /* 0x0000003200067810 */ /* 0x000fe20007ffe0ff */
[----:B------:R1:W-:Y:S01]  /*74b0*/  @P2 STG.E.U16 [R12.64], R30 ;  /* 0x0000001e0c002986 */ /* 0x0003e2000c101504 */
[----:B------:R-:W-:-:S02]  /*74c0*/  LEA.HI.X.SX32 R17, R10, R2, 0x1, P6 ;  /* 0x000000020a117211 */ /* 0x000fc400030f0eff */
[CC--:B------:R-:W-:Y:S02]  /*74d0*/  LEA R8, P6, R9.reuse, R3.reuse, 0x1 ;  /* 0x0000000309087211 */ /* 0x0c0fe400078c08ff */
[----:B------:R-:W-:Y:S02]  /*74e0*/  ISETP.LT.AND P3, PT, R6, c[0x0][0x17c], !P0 ;  /* 0x00005f0006007a0c */ /* 0x000fe40004761270 */
[----:B------:R-:W-:Y:S02]  /*74f0*/  IADD3 R6, R0, 0x33, RZ ;  /* 0x0000003300067810 */ /* 0x000fe40007ffe0ff */
[C---:B0-----:R-:W-:Y:S02]  /*7500*/  IADD3 R5, R9.reuse, c[0x0][0x198], RZ ;  /* 0x0000660009057a10 */ /* 0x041fe40007ffe0ff */
[----:B------:R-:W-:Y:S02]  /*7510*/  LEA.HI.X.SX32 R9, R9, R2, 0x1, P6 ;  /* 0x0000000209097211 */ /* 0x000fe400030f0eff */
[----:B------:R-:W-:-:S02]  /*7520*/  LEA R4, P6, R5, R3, 0x1 ;  /* 0x0000000305047211 */ /* 0x000fc400078c08ff */
[C---:B------:R-:W-:Y:S02]  /*7530*/  IADD3 R10, R5.reuse, c[0x0][0x198], RZ ;  /* 0x00006600050a7a10 */ /* 0x040fe40007ffe0ff */
[----:B-1----:R-:W-:Y:S02]  /*7540*/  PRMT R13, R30, 0x7632, R13 ;  /* 0x000076321e0d7816 */ /* 0x002fe4000000000d */
[----:B------:R-:W-:Y:S02]  /*7550*/  ISETP.LT.AND P2, PT, R6, c[0x0][0x17c], !P0 ;  /* 0x00005f0006007a0c */ /* 0x000fe40004741270 */
[----:B------:R-:W-:Y:S01]  /*7560*/  IADD3 R6, R0, 0x34, RZ ;  /* 0x0000003400067810 */ /* 0x000fe20007ffe0ff */
[----:B------:R0:W-:Y:S01]  /*7570*/  @P1 STG.E.U16 [R16.64], R13 ;  /* 0x0000000d10001986 */ /* 0x0001e2000c101504 */
[----:B------:R-:W-:Y:S02]  /*7580*/  LEA.HI.X.SX32 R5, R5, R2, 0x1, P6 ;  /* 0x0000000205057211 */ /* 0x000fe400030f0eff */
[C---:B------:R-:W-:Y:S01]  /*7590*/  LEA R12, P6, R10.reuse, R3, 0x1 ;  /* 0x000000030a0c7211 */ /* 0x040fe200078c08ff */
[----:B------:R1:W-:Y:S01]  /*75a0*/  @P5 STG.E.U16 [R8.64], R35 ;  /* 0x0000002308005986 */ /* 0x0003e2000c101504 */
[----:B------:R-:W-:-:S02]  /*75b0*/  IADD3 R14, R10, c[0x0][0x198], RZ ;  /* 0x000066000a0e7a10 */ /* 0x000fc40007ffe0ff */
[----:B------:R-:W-:Y:S02]  /*75c0*/  ISETP.LT.AND P1, PT, R6, c[0x0][0x17c], !P0 ;  /* 0x00005f0006007a0c */ /* 0x000fe40004721270 */
[----:B------:R-:W-:Y:S02]  /*75d0*/  IADD3 R6, R0, 0x35, RZ ;  /* 0x0000003500067810 */ /* 0x000fe40007ffe0ff */
[----:B------:R-:W-:Y:S02]  /*75e0*/  PRMT R18, R7, 0x7632, R18 ;  /* 0x0000763207127816 */ /* 0x000fe40000000012 */
[----:B0-----:R-:W-:Y:S02]  /*75f0*/  PRMT R17, R35, 0x7632, R17 ;  /* 0x0000763223117816 */ /* 0x001fe40000000011 */
[----:B------:R-:W-:Y:S02]  /*7600*/  LEA.HI.X.SX32 R13, R10, R2, 0x1, P6 ;  /* 0x000000020a0d7211 */ /* 0x000fe400030f0eff */
[----:B------:R-:W-:Y:S01]  /*7610*/  LEA R16, P6, R14, R3, 0x1 ;  /* 0x000000030e107211 */ /* 0x000fe200078c08ff */
[----:B------:R0:W-:Y:S01]  /*7620*/  @P4 STG.E.U16 [R4.64], R17 ;  /* 0x0000001104004986 */ /* 0x0001e2000c101504 */
[----:B------:R-:W-:-:S02]  /*7630*/  ISETP.LT.AND P5, PT, R6, c[0x0][0x17c], !P0 ;  /* 0x00005f0006007a0c */ /* 0x000fc400047a1270 */
[----:B-1----:R-:W-:Y:S01]  /*7640*/  IADD3 R8, R14, c[0x0][0x198], RZ ;  /* 0x000066000e087a10 */ /* 0x002fe20007ffe0ff */
[----:B------:R1:W-:Y:S01]  /*7650*/  @P3 STG.E.U16 [R12.64], R7 ;  /* 0x000000070c003986 */ /* 0x0003e2000c101504 */
[----:B------:R-:W-:Y:S02]  /*7660*/  IADD3 R6, R0, 0x36, RZ ;  /* 0x0000003600067810 */ /* 0x000fe40007ffe0ff */
[----:B------:R-:W-:Y:S02]  /*7670*/  IADD3 R9, R8, c[0x0][0x198], RZ ;  /* 0x0000660008097a10 */ /* 0x000fe40007ffe0ff */
[----:B------:R-:W-:Y:S02]  /*7680*/  ISETP.LT.AND P4, PT, R6, c[0x0][0x17c], !P0 ;  /* 0x00005f0006007a0c */ /* 0x000fe40004781270 */
[----:B------:R-:W-:Y:S02]  /*7690*/  IADD3 R6, R0, 0x37, RZ ;  /* 0x0000003700067810 */ /* 0x000fe40007ffe0ff */
[----:B0-----:R-:W-:-:S02]  /*76a0*/  LEA.HI.X.SX32 R17, R14, R2, 0x1, P6 ;  /* 0x000000020e117211 */ /* 0x001fc400030f0eff */
[----:B------:R-:W-:Y:S02]  /*76b0*/  IADD3 R5, R0, 0x38, RZ ;  /* 0x0000003800057810 */ /* 0x000fe40007ffe0ff */
[CC--:B------:R-:W-:Y:S01]  /*76c0*/  LEA R4, P6, R8.reuse, R3.reuse, 0x1 ;  /* 0x0000000308047211 */ /* 0x0c0fe200078c08ff */
[----:B------:R-:W-:Y:S01]  /*76d0*/  @P2 STG.E.U16 [R16.64], R18 ;  /* 0x0000001210002986 */ /* 0x000fe2000c101504 */
[----:B------:R-:W-:Y:S02]  /*76e0*/  ISETP.LT.AND P2, PT, R5, c[0x0][0x17c], !P0 ;  /* 0x00005f0005007a0c */ /* 0x000fe40004741270 */
[----:B------:R-:W-:Y:S02]  /*76f0*/  LEA.HI.X.SX32 R5, R8, R2, 0x1, P6 ;  /* 0x0000000208057211 */ /* 0x000fe400030f0eff */
[----:B------:R-:W-:Y:S02]  /*7700*/  LEA R8, P6, R9, R3, 0x1 ;  /* 0x0000000309087211 */ /* 0x000fe400078c08ff */
[----:B------:R-:W-:Y:S01]  /*7710*/  ISETP.LT.AND P3, PT, R6, c[0x0][0x17c], !P0 ;  /* 0x00005f0006007a0c */ /* 0x000fe20004761270 */
[----:B------:R0:W-:Y:S01]  /*7720*/  @P1 STG.E.U16 [R4.64], R11 ;  /* 0x0000000b04001986 */ /* 0x0001e2000c101504 */
[----:B------:R-:W-:-:S02]  /*7730*/  IADD3 R6, R0, 0x39, RZ ;  /* 0x0000003900067810 */ /* 0x000fc40007ffe0ff */
[----:B------:R-:W-:Y:S02]  /*7740*/  IADD3 R10, R9, c[0x0][0x198], RZ ;  /* 0x00006600090a7a10 */ /* 0x000fe40007ffe0ff */
[----:B------:R-:W-:Y:S02]  /*7750*/  PRMT R14, R11, 0x7632, R14 ;  /* 0x000076320b0e7816 */ /* 0x000fe4000000000e */
[----:B------:R-:W-:Y:S02]  /*7760*/  LEA.HI.X.SX32 R9, R9, R2, 0x1, P6 ;  /* 0x0000000209097211 */ /* 0x000fe400030f0eff */
[----:B------:R-:W-:Y:S02]  /*7770*/  ISETP.LT.AND P1, PT, R6, c[0x0][0x17c], !P0 ;  /* 0x00005f0006007a0c */ /* 0x000fe40004721270 */
[----:B-1----:R-:W-:Y:S01]  /*7780*/  IADD3 R7, R0, 0x3a, RZ ;  /* 0x0000003a00077810 */ /* 0x002fe20007ffe0ff */
[----:B------:R1:W-:Y:S01]  /*7790*/  @P5 STG.E.U16 [R8.64], R14 ;  /* 0x0000000e08005986 */ /* 0x0003e2000c101504 */
[----:B------:R-:W-:-:S02]  /*77a0*/  LEA R6, P6, R10, R3, 0x1 ;  /* 0x000000030a067211 */ /* 0x000fc400078c08ff */
[C---:B------:R-:W-:Y:S02]  /*77b0*/  IADD3 R13, R10.reuse, c[0x0][0x198], RZ ;  /* 0x000066000a0d7a10 */ /* 0x040fe40007ffe0ff */
[----:B------:R-:W-:Y:S02]  /*77c0*/  ISETP.LT.AND P5, PT, R7, c[0x0][0x17c], !P0 ;  /* 0x00005f0007007a0c */ /* 0x000fe400047a1270 */
[----:B------:R-:W-:Y:S02]  /*77d0*/  LEA.HI.X.SX32 R7, R10, R2, 0x1, P6 ;  /* 0x000000020a077211 */ /* 0x000fe400030f0eff */
[C---:B------:R-:W-:Y:S02]  /*77e0*/  LEA R12, P6, R13.reuse, R3, 0x1 ;  /* 0x000000030d0c7211 */ /* 0x040fe400078c08ff */
[----:B0-----:R-:W-:Y:S01]  /*77f0*/  IADD3 R11, R13, c[0x0][0x198], RZ ;  /* 0x000066000d0b7a10 */ /* 0x001fe20007ffe0ff */
[----:B------:R-:W-:Y:S01]  /*7800*/  @P4 STG.E.U16 [R6.64], R15 ;  /* 0x0000000f06004986 */ /* 0x000fe2000c101504 */
[----:B------:R-:W-:-:S02]  /*7810*/  PRMT R16, R15, 0x7632, R16 ;  /* 0x000076320f107816 */ /* 0x000fc40000000010 */
[-C--:B------:R-:W-:Y:S02]  /*7820*/  LEA.HI.X.SX32 R13, R13, R2.reuse, 0x1, P6 ;  /* 0x000000020d0d7211 */ /* 0x080fe400030f0eff */
[----:B------:R-:W-:Y:S02]  /*7830*/  IADD3 R5, R0, 0x3c, RZ ;  /* 0x0000003c00057810 */ /* 0x000fe40007ffe0ff */
[C---:B------:R-:W-:Y:S01]  /*7840*/  LEA R4, P6, R11.reuse, R3, 0x1 ;  /* 0x000000030b047211 */ /* 0x040fe200078c08ff */
[----:B------:R0:W-:Y:S01]  /*7850*/  @P3 STG.E.U16 [R12.64], R16 ;  /* 0x000000100c003986 */ /* 0x0001e2000c101504 */
[----:B-1----:R-:W-:Y:S02]  /*7860*/  IADD3 R9, R11, c[0x0][0x198], RZ ;  /* 0x000066000b097a10 */ /* 0x002fe40007ffe0ff */
[----:B------:R-:W-:Y:S02]  /*7870*/  ISETP.LT.AND P3, PT, R5, c[0x0][0x17c], !P0 ;  /* 0x00005f0005007a0c */ /* 0x000fe40004761270 */
[----:B------:R-:W-:-:S02]  /*7880*/  LEA.HI.X.SX32 R5, R11, R2, 0x1, P6 ;  /* 0x000000020b057211 */ /* 0x000fc400030f0eff */
[----:B------:R-:W-:Y:S02]  /*7890*/  IADD3 R11, R9, c[0x0][0x198], RZ ;  /* 0x00006600090b7a10 */ /* 0x000fe40007ffe0ff */
[----:B------:R-:W-:Y:S01]  /*78a0*/  IADD3 R10, R0, 0x3b, RZ ;  /* 0x0000003b000a7810 */ /* 0x000fe20007ffe0ff */
[----:B------:R-:W-:Y:S01]  /*78b0*/  @P2 STG.E.U16 [R4.64], R19 ;  /* 0x0000001304002986 */ /* 0x000fe2000c101504 */
[----:B------:R-:W-:Y:S02]  /*78c0*/  IADD3 R14, R11, c[0x0][0x198], RZ ;  /* 0x000066000b0e7a10 */ /* 0x000fe40007ffe0ff */
[----:B------:R-:W-:Y:S02]  /*78d0*/  LEA R8, P6, R9, R3, 0x1 ;  /* 0x0000000309087211 */ /* 0x000fe400078c08ff */
[----:B0-----:R-:W-:Y:S02]  /*78e0*/  IADD3 R13, R14, c[0x0][0x198], RZ ;  /* 0x000066000e0d7a10 */ /* 0x001fe40007ffe0ff */
[----:B------:R-:W-:-:S02]  /*78f0*/  ISETP.LT.AND P4, PT, R10, c[0x0][0x17c], !P0 ;  /* 0x00005f000a007a0c */ /* 0x000fc40004781270 */
[----:B------:R-:W-:Y:S02]  /*7900*/  PRMT R7, R19, 0x7632, R7 ;  /* 0x0000763213077816 */ /* 0x000fe40000000007 */
[----:B------:R-:W-:Y:S02]  /*7910*/  LEA.HI.X.SX32 R9, R9, R2, 0x1, P6 ;  /* 0x0000000209097211 */ /* 0x000fe400030f0eff */
[----:B------:R-:W-:Y:S02]  /*7920*/  IADD3 R10, R0, 0x3d, RZ ;  /* 0x0000003d000a7810 */ /* 0x000fe40007ffe0ff */
[----:B------:R-:W-:Y:S01]  /*7930*/  LEA R6, P6, R11, R3, 0x1 ;  /* 0x000000030b067211 */ /* 0x000fe200078c08ff */
[----:B------:R0:W-:Y:S01]  /*7940*/  @P1 STG.E.U16 [R8.64], R7 ;  /* 0x0000000708001986 */ /* 0x0001e2000c101504 */
[----:B------:R-:W-:Y:S02]  /*7950*/  IADD3 R16, R13, c[0x0][0x198], RZ ;  /* 0x000066000d107a10 */ /* 0x000fe40007ffe0ff */
[----:B------:R-:W-:-:S02]  /*7960*/  ISETP.LT.AND P2, PT, R10, c[0x0][0x17c], !P0 ;  /* 0x00005f000a007a0c */ /* 0x000fc40004741270 */
[-C--:B------:R-:W-:Y:S02]  /*7970*/  LEA R10, P1, R14, R3.reuse, 0x1 ;  /* 0x000000030e0a7211 */ /* 0x080fe400078208ff */
[----:B------:R-:W-:Y:S02]  /*7980*/  IADD3 R17, R16, c[0x0][0x198], RZ ;  /* 0x0000660010117a10 */ /* 0x000fe40007ffe0ff */
[C---:B------:R-:W-:Y:S02]  /*7990*/  IADD3 R15, R0.reuse, 0x3e, RZ ;  /* 0x0000003e000f7810 */ /* 0x040fe40007ffe0ff */
[----:B------:R-:W-:Y:S02]  /*79a0*/  IADD3 R0, R0, 0x3f, RZ ;  /* 0x0000003f00007810 */ /* 0x000fe40007ffe0ff */
[----:B0-----:R-:W-:Y:S02]  /*79b0*/  LEA.HI.X.SX32 R7, R11, R2, 0x1, P6 ;  /* 0x000000020b077211 */ /* 0x001fe400030f0eff */
[----:B------:R-:W-:-:S02]  /*79c0*/  LEA R12, P6, R13, R3, 0x1 ;  /* 0x000000030d0c7211 */ /* 0x000fc400078c08ff */
[-C--:B------:R-:W-:Y:S01]  /*79d0*/  LEA.HI.X.SX32 R11, R14, R2.reuse, 0x1, P1 ;  /* 0x000000020e0b7211 */ /* 0x080fe200008f0eff */
[----:B------:R0:W-:Y:S01]  /*79e0*/  @P5 STG.E.U16 [R6.64], R23 ;  /* 0x0000001706005986 */ /* 0x0001e2000c101504 */
[-C--:B------:R-:W-:Y:S02]  /*79f0*/  LEA R8, P1, R17, R3.reuse, 0x1 ;  /* 0x0000000311087211 */ /* 0x080fe400078208ff */
[-C--:B------:R-:W-:Y:S02]  /*7a00*/  LEA.HI.X.SX32 R13, R13, R2.reuse, 0x1, P6 ;  /* 0x000000020d0d7211 */ /* 0x080fe400030f0eff */
[----:B------:R-:W-:Y:S02]  /*7a10*/  LEA R4, P6, R16, R3, 0x1 ;  /* 0x0000000310047211 */ /* 0x000fe400078c08ff */
[C---:B------:R-:W-:Y:S02]  /*7a20*/  IADD3 R18, R17.reuse, c[0x0][0x198], RZ ;  /* 0x0000660011127a10 */ /* 0x040fe40007ffe0ff */
[----:B------:R-:W-:-:S02]  /*7a30*/  LEA.HI.X.SX32 R9, R17, R2, 0x1, P1 ;  /* 0x0000000211097211 */ /* 0x000fc400008f0eff */
[----:B------:R-:W-:Y:S02]  /*7a40*/  ISETP.LT.AND P1, PT, R15, c[0x0][0x17c], !P0 ;  /* 0x00005f000f007a0c */ /* 0x000fe40004721270 */
[-C--:B------:R-:W-:Y:S02]  /*7a50*/  LEA.HI.X.SX32 R5, R16, R2.reuse, 0x1, P6 ;  /* 0x0000000210057211 */ /* 0x080fe400030f0eff */
[----:B------:R-:W-:Y:S02]  /*7a60*/  ISETP.LT.AND P0, PT, R0, c[0x0][0x17c], !P0 ;  /* 0x00005f0000007a0c */ /* 0x000fe40004701270 */
[C---:B------:R-:W-:Y:S02]  /*7a70*/  LEA R14, P6, R18.reuse, R3, 0x1 ;  /* 0x00000003120e7211 */ /* 0x040fe400078c08ff */
[----:B------:R-:W-:Y:S02]  /*7a80*/  PRMT R0, R23, 0x7632, R0 ;  /* 0x0000763217007816 */ /* 0x000fe40000000000 */
[----:B------:R-:W-:-:S02]  /*7a90*/  LEA.HI.X.SX32 R15, R18, R2, 0x1, P6 ;  /* 0x00000002120f7211 */ /* 0x000fc400030f0eff */
[----:B------:R-:W-:Y:S01]  /*7aa0*/  PRMT R2, R27, 0x7632, R2 ;  /* 0x000076321b027816 */ /* 0x000fe20000000002 */
[----:B------:R0:W-:Y:S04]  /*7ab0*/  @P4 STG.E.U16 [R10.64], R0 ;  /* 0x000000000a004986 */ /* 0x0001e8000c101504 */
[----:B------:R0:W-:Y:S04]  /*7ac0*/  @P3 STG.E.U16 [R12.64], R27 ;  /* 0x0000001b0c003986 */ /* 0x0001e8000c101504 */
[----:B------:R0:W-:Y:S04]  /*7ad0*/  @P2 STG.E.U16 [R4.64], R2 ;  /* 0x0000000204002986 */ /* 0x0001e8000c101504 */
[----:B------:R0:W-:Y:S01]  /*7ae0*/  @P1 STG.E.U16 [R8.64], R31 ;  /* 0x0000001f08001986 */ /* 0x0001e2000c101504 */
[----:B------:R-:W-:Y:S05]  /*7af0*/  @!P0 EXIT ;  /* 0x000000000000894d */ /* 0x000fea0003800000 */
[----:B0-----:R-:W-:-:S05]  /*7b00*/  PRMT R7, R31, 0x7632, R7 ;  /* 0x000076321f077816 */ /* 0x001fca0000000007 */
[----:B------:R-:W-:Y:S01]  /*7b10*/  STG.E.U16 [R14.64], R7 ;  /* 0x000000070e007986 */ /* 0x000fe2000c101504 */
[----:B------:R-:W-:Y:S05]  /*7b20*/  EXIT ;  /* 0x000000000000794d */ /* 0x000fea0003800000 */
.L_x_4:
[----:B------:R-:W-:-:S00]  /*7b30*/  BRA `(.L_x_4) ;  /* 0xfffffff000007947 */ /* 0x000fc0000383ffff */
[----:B------:R-:W-:-:S00]  /*7b40*/  NOP ;  /* 0x0000000000007918 */ /* 0x000fc00000000000 */
        /* <DEDUP_REMOVED lines=11> */
.L_x_5:


//--------------------- .nv.shared.matmul_kernel  --------------------------
	.section	.nv.shared.matmul_kernel,"aw",@nobits
	.sectionflags	@""
	.align	16
